// auto-generated by cutlass_sweep.gemm — config: {"arch": "sm_100", "cluster_m": 2, "cluster_n": 2, "dtype": "tf32", "dtype_b": "tf32", "layout": "nt", "stages": 0, "tile_k": 32, "tile_m": 64, "tile_n": 64}
#include "cutlass/cutlass.h"
#include "cutlass/gemm/collective/collective_builder.hpp"
#include "cutlass/gemm/device/gemm_universal_adapter.h"
#include "cutlass/gemm/kernel/gemm_universal.hpp"
#include "cutlass/epilogue/collective/collective_builder.hpp"

using ElemA = cutlass::tfloat32_t;
using ElemB = cutlass::tfloat32_t;
using ElemCD = cutlass::tfloat32_t;
using Acc  = float;
using TileShape    = cute::Shape<cute::_64, cute::_64, cute::_32>;
using ClusterShape = cute::Shape<cute::_2, cute::_2, cute::_1>;

using CollectiveEpilogue = typename cutlass::epilogue::collective::CollectiveBuilder<
    cutlass::arch::Sm100, cutlass::arch::OpClassTensorOp,
    TileShape, ClusterShape,
    cutlass::epilogue::collective::EpilogueTileAuto,
    Acc, Acc,
    ElemCD, cutlass::layout::RowMajor, 128 / cutlass::sizeof_bits<ElemCD>::value,
    ElemCD, cutlass::layout::RowMajor, 128 / cutlass::sizeof_bits<ElemCD>::value,
    cutlass::epilogue::collective::EpilogueScheduleAuto
  >::CollectiveOp;

using CollectiveMainloop = typename cutlass::gemm::collective::CollectiveBuilder<
    cutlass::arch::Sm100, cutlass::arch::OpClassTensorOp,
    ElemA, cutlass::layout::RowMajor, 128 / cutlass::sizeof_bits<ElemA>::value,
    ElemB, cutlass::layout::ColumnMajor, 128 / cutlass::sizeof_bits<ElemB>::value,
    Acc,
    TileShape, ClusterShape,
    cutlass::gemm::collective::StageCountAutoCarveout<static_cast<int>(sizeof(typename CollectiveEpilogue::SharedStorage))>,
    cutlass::gemm::collective::KernelScheduleAuto
  >::CollectiveOp;

using GemmKernel = cutlass::gemm::kernel::GemmUniversal<
    cute::Shape<int,int,int,int>,
    CollectiveMainloop,
    CollectiveEpilogue
>;
using Gemm = cutlass::gemm::device::GemmUniversalAdapter<GemmKernel>;

// Force the device kernel symbol into the cubin without needing a host main.
auto* _anchor = &cutlass::device_kernel<GemmKernel>;


// ===== COMPILED SASS (sm_100a) =====

	.target	sm_100a

	.elftype	@"ET_EXEC"


//--------------------- .note.nv.tkinfo           --------------------------
	.section	.note.nv.tkinfo,"",@"SHT_NOTE"
	.sectionflags	@"SHF_NOTE_NV_TKINFO"
	.tkinfo
        /*0018*/ 	.word	0x00000002
        /*0030*/ 	.string	""
        /*0030*/ 	.string	"ptxas"
        /*0030*/ 	.string	"Cuda compilation tools, release 13.0, V13.0.88"
        /*0030*/ 	.string	"Build cuda_13.0.r13.0/compiler.36424714_0"
        /*0030*/ 	.string	"-arch sm_100a -m 64 "



//--------------------- .note.nv.cuinfo           --------------------------
	.section	.note.nv.cuinfo,"",@"SHT_NOTE"
	.sectionflags	@"SHF_NOTE_NV_CUINFO"
        /*0018*/ 	.short	0x0002
        /*001a*/ 	.short	0x0064
        /*001c*/ 	.short	0x0082
	.zero		2


//--------------------- .nv.info                  --------------------------
	.section	.nv.info,"",@"SHT_CUDA_INFO"
	.align	4


	//----- nvinfo : EIATTR_REGCOUNT
	.align		4
        /*0000*/ 	.byte	0x04, 0x2f
        /*0002*/ 	.short	(.L_19 - .L_18)
	.align		4
.L_18:
        /*0004*/ 	.word	index@(_ZN7cutlass13device_kernelINS_4gemm6kernel13GemmUniversalIN4cute5tupleIJiiiiEEENS1_10collective13CollectiveMmaINS1_35MainloopSm100TmaUmmaWarpSpecializedILi12ELi2ELi4ENS5_IJNS4_1CILi2EEESB_NSA_ILi1EEEEEEEENS5_IJNSA_ILi64EEESF_NSA_ILi32EEEEEENS_10tfloat32_tENS5_IJlSC_lEEESI_SJ_NS4_8TiledMMAINS4_8MMA_AtomIJNS4_17SM100_MMA_TF32_SSISI_SI_fLi64ELi64ELNS4_4UMMA5MajorE0ELSO_0ELNSN_7ScaleInE0ELSP_0EEEEEENS4_6LayoutINS5_IJSC_SC_SC_EEENS5_IJNSA_ILi0EEESU_SU_EEEEENS5_IJNS4_10UnderscoreESX_SX_EEEEENS4_23SM90_TMA_LOAD_MULTICASTENS4_14ComposedLayoutINS4_7SwizzleILi3ELi4ELi3EEENS4_18smem_ptr_flag_bitsILi32EEENSS_INS5_IJNSA_ILi8EEESG_EEENS5_IJSG_SC_EEEEEEEvNS4_8identityES10_S1A_vS1B_EENS_8epilogue10collective18CollectiveEpilogueINS1D_23Sm100TmaWarpSpecializedILi3ELi2ELi16ELb1ELb0EEEJSH_NS5_IJNSS_ISF_SC_EENSS_ISG_SC_EEEEESI_SJ_SI_SJ_NS1D_6fusion15FusionCallbacksIS1H_NS1L_17LinearCombinationISI_fSI_fLNS_15FloatRoundStyleE2EEESH_S1K_JEEENS4_5SM1004TMEM4LOAD26SM100_TMEM_LOAD_16dp128b8xENS4_13SM90_TMA_LOADES1A_NS4_17SM75_U32x4_LDSM_NENS4_14SM90_TMA_STOREES1A_NS4_17SM90_U32x4_STSM_NENS4_39AutoVectorizingCopyWithAssumedAlignmentILi128EEEEEEvvEEEEvNT_6ParamsE)
        /*0008*/ 	.word	0x00000050


	//----- nvinfo : EIATTR_FRAME_SIZE
	.align		4
.L_19:
        /*000c*/ 	.byte	0x04, 0x11
        /*000e*/ 	.short	(.L_21 - .L_20)
	.align		4
.L_20:
        /*0010*/ 	.word	index@($__internal_2_$__cuda_sm10x_tcgen05_guardrail_trap_unallocated_columns_being_dealloced)
        /*0014*/ 	.word	0x00000000


	//----- nvinfo : EIATTR_FRAME_SIZE
	.align		4
.L_21:
        /*0018*/ 	.byte	0x04, 0x11
        /*001a*/ 	.short	(.L_23 - .L_22)
	.align		4
.L_22:
        /*001c*/ 	.word	index@($__internal_1_$__cuda_sm10x_tcgen05_guardrail_trap_phase_invalid_during_alloc)
        /*0020*/ 	.word	0x00000000


	//----- nvinfo : EIATTR_FRAME_SIZE
	.align		4
.L_23:
        /*0024*/ 	.byte	0x04, 0x11
        /*0026*/ 	.short	(.L_25 - .L_24)
	.align		4
.L_24:
        /*0028*/ 	.word	index@($__internal_0_$__cuda_sm10x_tcgen05_guardrail_trap_col_being_dealloced_not_returned_by_alloc)
        /*002c*/ 	.word	0x00000000


	//----- nvinfo : EIATTR_FRAME_SIZE
	.align		4
.L_25:
        /*0030*/ 	.byte	0x04, 0x11
        /*0032*/ 	.short	(.L_27 - .L_26)
	.align		4
.L_26:
        /*0034*/ 	.word	index@(_ZN7cutlass13device_kernelINS_4gemm6kernel13GemmUniversalIN4cute5tupleIJiiiiEEENS1_10collective13CollectiveMmaINS1_35MainloopSm100TmaUmmaWarpSpecializedILi12ELi2ELi4ENS5_IJNS4_1CILi2EEESB_NSA_ILi1EEEEEEEENS5_IJNSA_ILi64EEESF_NSA_ILi32EEEEEENS_10tfloat32_tENS5_IJlSC_lEEESI_SJ_NS4_8TiledMMAINS4_8MMA_AtomIJNS4_17SM100_MMA_TF32_SSISI_SI_fLi64ELi64ELNS4_4UMMA5MajorE0ELSO_0ELNSN_7ScaleInE0ELSP_0EEEEEENS4_6LayoutINS5_IJSC_SC_SC_EEENS5_IJNSA_ILi0EEESU_SU_EEEEENS5_IJNS4_10UnderscoreESX_SX_EEEEENS4_23SM90_TMA_LOAD_MULTICASTENS4_14ComposedLayoutINS4_7SwizzleILi3ELi4ELi3EEENS4_18smem_ptr_flag_bitsILi32EEENSS_INS5_IJNSA_ILi8EEESG_EEENS5_IJSG_SC_EEEEEEEvNS4_8identityES10_S1A_vS1B_EENS_8epilogue10collective18CollectiveEpilogueINS1D_23Sm100TmaWarpSpecializedILi3ELi2ELi16ELb1ELb0EEEJSH_NS5_IJNSS_ISF_SC_EENSS_ISG_SC_EEEEESI_SJ_SI_SJ_NS1D_6fusion15FusionCallbacksIS1H_NS1L_17LinearCombinationISI_fSI_fLNS_15FloatRoundStyleE2EEESH_S1K_JEEENS4_5SM1004TMEM4LOAD26SM100_TMEM_LOAD_16dp128b8xENS4_13SM90_TMA_LOADES1A_NS4_17SM75_U32x4_LDSM_NENS4_14SM90_TMA_STOREES1A_NS4_17SM90_U32x4_STSM_NENS4_39AutoVectorizingCopyWithAssumedAlignmentILi128EEEEEEvvEEEEvNT_6ParamsE)
        /*0038*/ 	.word	0x00000000


	//----- nvinfo : EIATTR_MIN_STACK_SIZE
	.align		4
.L_27:
        /*003c*/ 	.byte	0x04, 0x12
        /*003e*/ 	.short	(.L_29 - .L_28)
	.align		4
.L_28:
        /*0040*/ 	.word	index@(_ZN7cutlass13device_kernelINS_4gemm6kernel13GemmUniversalIN4cute5tupleIJiiiiEEENS1_10collective13CollectiveMmaINS1_35MainloopSm100TmaUmmaWarpSpecializedILi12ELi2ELi4ENS5_IJNS4_1CILi2EEESB_NSA_ILi1EEEEEEEENS5_IJNSA_ILi64EEESF_NSA_ILi32EEEEEENS_10tfloat32_tENS5_IJlSC_lEEESI_SJ_NS4_8TiledMMAINS4_8MMA_AtomIJNS4_17SM100_MMA_TF32_SSISI_SI_fLi64ELi64ELNS4_4UMMA5MajorE0ELSO_0ELNSN_7ScaleInE0ELSP_0EEEEEENS4_6LayoutINS5_IJSC_SC_SC_EEENS5_IJNSA_ILi0EEESU_SU_EEEEENS5_IJNS4_10UnderscoreESX_SX_EEEEENS4_23SM90_TMA_LOAD_MULTICASTENS4_14ComposedLayoutINS4_7SwizzleILi3ELi4ELi3EEENS4_18smem_ptr_flag_bitsILi32EEENSS_INS5_IJNSA_ILi8EEESG_EEENS5_IJSG_SC_EEEEEEEvNS4_8identityES10_S1A_vS1B_EENS_8epilogue10collective18CollectiveEpilogueINS1D_23Sm100TmaWarpSpecializedILi3ELi2ELi16ELb1ELb0EEEJSH_NS5_IJNSS_ISF_SC_EENSS_ISG_SC_EEEEESI_SJ_SI_SJ_NS1D_6fusion15FusionCallbacksIS1H_NS1L_17LinearCombinationISI_fSI_fLNS_15FloatRoundStyleE2EEESH_S1K_JEEENS4_5SM1004TMEM4LOAD26SM100_TMEM_LOAD_16dp128b8xENS4_13SM90_TMA_LOADES1A_NS4_17SM75_U32x4_LDSM_NENS4_14SM90_TMA_STOREES1A_NS4_17SM90_U32x4_STSM_NENS4_39AutoVectorizingCopyWithAssumedAlignmentILi128EEEEEEvvEEEEvNT_6ParamsE)
        /*0044*/ 	.word	0x00000000
.L_29:


//--------------------- .nv.compat                --------------------------
	.section	.nv.compat,"",@"SHT_CUDA_COMPAT_INFO"
	.align	4
        /*0000*/ 	.byte	0x02, 0x09, 0x01, 0x00, 0x02, 0x02, 0x02, 0x00, 0x02, 0x05, 0x05, 0x00, 0x03, 0x07, 0x01, 0x01
        /*0010*/ 	.byte	0x02, 0x03, 0x01, 0x00, 0x02, 0x06, 0x01, 0x00, 0x04, 0x0b, 0x08, 0x00, 0x09, 0x00, 0x00, 0x00
        /*0020*/ 	.byte	0x00, 0x00, 0x00, 0x00


//--------------------- .nv.info._ZN7cutlass13device_kernelINS_4gemm6kernel13GemmUniversalIN4cute5tupleIJiiiiEEENS1_10collective13CollectiveMmaINS1_35MainloopSm100TmaUmmaWarpSpecializedILi12ELi2ELi4ENS5_IJNS4_1CILi2EEESB_NSA_ILi1EEEEEEEENS5_IJNSA_ILi64EEESF_NSA_ILi32EEEEEENS_10tfloat32_tENS5_IJlSC_lEEESI_SJ_NS4_8TiledMMAINS4_8MMA_AtomIJNS4_17SM100_MMA_TF32_SSISI_SI_fLi64ELi64ELNS4_4UMMA5MajorE0ELSO_0ELNSN_7ScaleInE0ELSP_0EEEEEENS4_6LayoutINS5_IJSC_SC_SC_EEENS5_IJNSA_ILi0EEESU_SU_EEEEENS5_IJNS4_10UnderscoreESX_SX_EEEEENS4_23SM90_TMA_LOAD_MULTICASTENS4_14ComposedLayoutINS4_7SwizzleILi3ELi4ELi3EEENS4_18smem_ptr_flag_bitsILi32EEENSS_INS5_IJNSA_ILi8EEESG_EEENS5_IJSG_SC_EEEEEEEvNS4_8identityES10_S1A_vS1B_EENS_8epilogue10collective18CollectiveEpilogueINS1D_23Sm100TmaWarpSpecializedILi3ELi2ELi16ELb1ELb0EEEJSH_NS5_IJNSS_ISF_SC_EENSS_ISG_SC_EEEEESI_SJ_SI_SJ_NS1D_6fusion15FusionCallbacksIS1H_NS1L_17LinearCombinationISI_fSI_fLNS_15FloatRoundStyleE2EEESH_S1K_JEEENS4_5SM1004TMEM4LOAD26SM100_TMEM_LOAD_16dp128b8xENS4_13SM90_TMA_LOADES1A_NS4_17SM75_U32x4_LDSM_NENS4_14SM90_TMA_STOREES1A_NS4_17SM90_U32x4_STSM_NENS4_39AutoVectorizingCopyWithAssumedAlignmentILi128EEEEEEvvEEEEvNT_6ParamsE --------------------------
	.section	.nv.info._ZN7cutlass13device_kernelINS_4gemm6kernel13GemmUniversalIN4cute5tupleIJiiiiEEENS1_10collective13CollectiveMmaINS1_35MainloopSm100TmaUmmaWarpSpecializedILi12ELi2ELi4ENS5_IJNS4_1CILi2EEESB_NSA_ILi1EEEEEEEENS5_IJNSA_ILi64EEESF_NSA_ILi32EEEEEENS_10tfloat32_tENS5_IJlSC_lEEESI_SJ_NS4_8TiledMMAINS4_8MMA_AtomIJNS4_17SM100_MMA_TF32_SSISI_SI_fLi64ELi64ELNS4_4UMMA5MajorE0ELSO_0ELNSN_7ScaleInE0ELSP_0EEEEEENS4_6LayoutINS5_IJSC_SC_SC_EEENS5_IJNSA_ILi0EEESU_SU_EEEEENS5_IJNS4_10UnderscoreESX_SX_EEEEENS4_23SM90_TMA_LOAD_MULTICASTENS4_14ComposedLayoutINS4_7SwizzleILi3ELi4ELi3EEENS4_18smem_ptr_flag_bitsILi32EEENSS_INS5_IJNSA_ILi8EEESG_EEENS5_IJSG_SC_EEEEEEEvNS4_8identityES10_S1A_vS1B_EENS_8epilogue10collective18CollectiveEpilogueINS1D_23Sm100TmaWarpSpecializedILi3ELi2ELi16ELb1ELb0EEEJSH_NS5_IJNSS_ISF_SC_EENSS_ISG_SC_EEEEESI_SJ_SI_SJ_NS1D_6fusion15FusionCallbacksIS1H_NS1L_17LinearCombinationISI_fSI_fLNS_15FloatRoundStyleE2EEESH_S1K_JEEENS4_5SM1004TMEM4LOAD26SM100_TMEM_LOAD_16dp128b8xENS4_13SM90_TMA_LOADES1A_NS4_17SM75_U32x4_LDSM_NENS4_14SM90_TMA_STOREES1A_NS4_17SM90_U32x4_STSM_NENS4_39AutoVectorizingCopyWithAssumedAlignmentILi128EEEEEEvvEEEEvNT_6ParamsE,"",@"SHT_CUDA_INFO"
	.sectionflags	@""
	.align	4


	//----- nvinfo : EIATTR_CUDA_API_VERSION
	.align		4
        /*0000*/ 	.byte	0x04, 0x37
        /*0002*/ 	.short	(.L_31 - .L_30)
.L_30:
        /*0004*/ 	.word	0x00000082


	//----- nvinfo : EIATTR_KPARAM_INFO
	.align		4
.L_31:
        /*0008*/ 	.byte	0x04, 0x17
        /*000a*/ 	.short	(.L_33 - .L_32)
.L_32:
        /*000c*/ 	.word	0x00000000
        /*0010*/ 	.short	0x0000
        /*0012*/ 	.short	0x0000
        /*0014*/ 	.byte	0x00, 0xf0, 0x01, 0x20


	//----- nvinfo : EIATTR_AT_ENTRY_FRAGMENTS
	.align		4
.L_33:
        /*0018*/ 	.byte	0x04, 0x4f
        /*001a*/ 	.short	(.L_35 - .L_34)


	//   ....[0]....
.L_34:
        /*001c*/ 	.word	0x00000006


	//----- nvinfo : EIATTR_RESERVED_SMEM_USED
	.align		4
.L_35:
        /*0020*/ 	.byte	0x01, 0x41
	.zero		2


	//----- nvinfo : EIATTR_SPARSE_MMA_MASK
	.align		4
        /*0024*/ 	.byte	0x03, 0x50
        /*0026*/ 	.short	0x0000


	//----- nvinfo : EIATTR_TCGEN05_1CTA_USED
	.align		4
        /*0028*/ 	.byte	0x01, 0x51
	.zero		2


	//----- nvinfo : EIATTR_MAXREG_COUNT
	.align		4
        /*002c*/ 	.byte	0x03, 0x1b
        /*002e*/ 	.short	0x00ff


	//----- nvinfo : EIATTR_NUM_BARRIERS
	.align		4
        /*0030*/ 	.byte	0x02, 0x4c
        /*0032*/ 	.byte	0x07
	.zero		1


	//----- nvinfo : EIATTR_EXTERNS
	.align		4
        /*0034*/ 	.byte	0x04, 0x0f
        /*0036*/ 	.short	(.L_37 - .L_36)


	//   ....[0]....
	.align		4
.L_36:
        /*0038*/ 	.word	index@(__assertfail)


	//----- nvinfo : EIATTR_MERCURY_ISA_VERSION
	.align		4
.L_37:
        /*003c*/ 	.byte	0x03, 0x5f
        /*003e*/ 	.short	0x0101


	//----- nvinfo : EIATTR_INT_WARP_WIDE_INSTR_OFFSETS
	.align		4
        /*0040*/ 	.byte	0x04, 0x31
        /*0042*/ 	.short	(.L_39 - .L_38)


	//   ....[0]....
.L_38:
        /*0044*/ 	.word	0x00004460


	//   ....[1]....
        /*0048*/ 	.word	0x00004490


	//   ....[2]....
        /*004c*/ 	.word	0x000044b0


	//   ....[3]....
        /*0050*/ 	.word	0x00005080


	//   ....[4]....
        /*0054*/ 	.word	0x00005100


	//   ....[5]....
        /*0058*/ 	.word	0x00005200


	//   ....[6]....
        /*005c*/ 	.word	0x00005310


	//----- nvinfo : EIATTR_COOP_GROUP_MASK_REGIDS
	.align		4
.L_39:
        /*0060*/ 	.byte	0x04, 0x29
        /*0062*/ 	.short	(.L_41 - .L_40)


	//   ....[0]....
.L_40:
        /*0064*/ 	.word	0xffffffff


	//   ....[1]....
        /*0068*/ 	.word	0xffffffff


	//   ....[2]....
        /*006c*/ 	.word	0xffffffff


	//   ....[3]....
        /*0070*/ 	.word	0xffffffff


	//   ....[4]....
        /*0074*/ 	.word	0xffffffff


	//   ....[5]....
        /*0078*/ 	.word	0xffffffff


	//   ....[6]....
        /*007c*/ 	.word	0xffffffff


	//   ....[7]....
        /*0080*/ 	.word	0xffffffff


	//   ....[8]....
        /*0084*/ 	.word	0xffffffff


	//   ....[9]....
        /*0088*/ 	.word	0xffffffff


	//   ....[10]....
        /*008c*/ 	.word	0xffffffff


	//   ....[11]....
        /*0090*/ 	.word	0xffffffff


	//   ....[12]....
        /*0094*/ 	.word	0xffffffff


	//   ....[13]....
        /*0098*/ 	.word	0xffffffff


	//----- nvinfo : EIATTR_COOP_GROUP_INSTR_OFFSETS
	.align		4
.L_41:
        /*009c*/ 	.byte	0x04, 0x28
        /*009e*/ 	.short	(.L_43 - .L_42)


	//   ....[0]....
.L_42:
        /*00a0*/ 	.word	0x00000080


	//   ....[1]....
        /*00a4*/ 	.word	0x000004f0


	//   ....[2]....
        /*00a8*/ 	.word	0x000007d0


	//   ....[3]....
        /*00ac*/ 	.word	0x00000950


	//   ....[4]....
        /*00b0*/ 	.word	0x00000a50


	//   ....[5]....
        /*00b4*/ 	.word	0x00000bc0


	//   ....[6]....
        /*00b8*/ 	.word	0x00000d60


	//   ....[7]....
        /*00bc*/ 	.word	0x00000f10


	//   ....[8]....
        /*00c0*/ 	.word	0x00002310


	//   ....[9]....
        /*00c4*/ 	.word	0x00003650


	//   ....[10]....
        /*00c8*/ 	.word	0x00003860


	//   ....[11]....
        /*00cc*/ 	.word	0x00003890


	//   ....[12]....
        /*00d0*/ 	.word	0x00004340


	//   ....[13]....
        /*00d4*/ 	.word	0x00004570


	//----- nvinfo : EIATTR_VRC_CTA_INIT_COUNT
	.align		4
.L_43:
        /*00d8*/ 	.byte	0x02, 0x4a
        /*00da*/ 	.byte	0x80
	.zero		1


	//----- nvinfo : EIATTR_SYSCALL_OFFSETS
	.align		4
        /*00dc*/ 	.byte	0x04, 0x46
        /*00de*/ 	.short	(.L_45 - .L_44)


	//   ....[0]....
.L_44:
        /*00e0*/ 	.word	0x00006020


	//   ....[1]....
        /*00e4*/ 	.word	0x00006110


	//   ....[2]....
        /*00e8*/ 	.word	0x00006a30


	//   ....[3]....
        /*00ec*/ 	.word	0x00007490


	//----- nvinfo : EIATTR_MBARRIER_INSTR_OFFSETS
	.align		4
.L_45:
        /*00f0*/ 	.byte	0x04, 0x39
        /*00f2*/ 	.short	(.L_47 - .L_46)


	//   ....[0]....
.L_46:
        /*00f4*/ 	.word	0x00000630
        /*00f8*/ 	.word	0x000000ff
        /*00fc*/ 	.word	0x00000000
        /*0100*/ 	.short	0x0100
        /*0102*/ 	.byte	0x04
	.zero		1


	//   ....[1]....
        /*0104*/ 	.word	0x00000640
        /*0108*/ 	.word	0x000000ff
        /*010c*/ 	.word	0x00000060
        /*0110*/ 	.short	0x0100
        /*0112*/ 	.byte	0x04
	.zero		1


	//   ....[2]....
        /*0114*/ 	.word	0x00000650
        /*0118*/ 	.word	0x000000ff
        /*011c*/ 	.word	0x00000008
        /*0120*/ 	.short	0x0100
        /*0122*/ 	.byte	0x04
	.zero		1


	//   ....[3]....
        /*0124*/ 	.word	0x00000660
        /*0128*/ 	.word	0x000000ff
        /*012c*/ 	.word	0x00000068
        /*0130*/ 	.short	0x0100
        /*0132*/ 	.byte	0x04
	.zero		1


	//   ....[4]....
        /*0134*/ 	.word	0x00000670
        /*0138*/ 	.word	0x000000ff
        /*013c*/ 	.word	0x00000010
        /*0140*/ 	.short	0x0100
        /*0142*/ 	.byte	0x04
	.zero		1


	//   ....[5]....
        /*0144*/ 	.word	0x00000680
        /*0148*/ 	.word	0x000000ff
        /*014c*/ 	.word	0x00000070
        /*0150*/ 	.short	0x0100
        /*0152*/ 	.byte	0x04
	.zero		1


	//   ....[6]....
        /*0154*/ 	.word	0x00000690
        /*0158*/ 	.word	0x000000ff
        /*015c*/ 	.word	0x00000018
        /*0160*/ 	.short	0x0100
        /*0162*/ 	.byte	0x04
	.zero		1


	//   ....[7]....
        /*0164*/ 	.word	0x000006a0
        /*0168*/ 	.word	0x000000ff
        /*016c*/ 	.word	0x00000078
        /*0170*/ 	.short	0x0100
        /*0172*/ 	.byte	0x04
	.zero		1


	//   ....[8]....
        /*0174*/ 	.word	0x000006b0
        /*0178*/ 	.word	0x000000ff
        /*017c*/ 	.word	0x00000020
        /*0180*/ 	.short	0x0100
        /*0182*/ 	.byte	0x04
	.zero		1


	//   ....[9]....
        /*0184*/ 	.word	0x000006c0
        /*0188*/ 	.word	0x000000ff
        /*018c*/ 	.word	0x00000080
        /*0190*/ 	.short	0x0100
        /*0192*/ 	.byte	0x04
	.zero		1


	//   ....[10]....
        /*0194*/ 	.word	0x000006d0
        /*0198*/ 	.word	0x000000ff
        /*019c*/ 	.word	0x00000028
        /*01a0*/ 	.short	0x0100
        /*01a2*/ 	.byte	0x04
	.zero		1


	//   ....[11]....
        /*01a4*/ 	.word	0x000006e0
        /*01a8*/ 	.word	0x000000ff
        /*01ac*/ 	.word	0x00000088
        /*01b0*/ 	.short	0x0100
        /*01b2*/ 	.byte	0x04
	.zero		1


	//   ....[12]....
        /*01b4*/ 	.word	0x000006f0
        /*01b8*/ 	.word	0x000000ff
        /*01bc*/ 	.word	0x00000030
        /*01c0*/ 	.short	0x0100
        /*01c2*/ 	.byte	0x04
	.zero		1


	//   ....[13]....
        /*01c4*/ 	.word	0x00000700
        /*01c8*/ 	.word	0x000000ff
        /*01cc*/ 	.word	0x00000090
        /*01d0*/ 	.short	0x0100
        /*01d2*/ 	.byte	0x04
	.zero		1


	//   ....[14]....
        /*01d4*/ 	.word	0x00000710
        /*01d8*/ 	.word	0x000000ff
        /*01dc*/ 	.word	0x00000038
        /*01e0*/ 	.short	0x0100
        /*01e2*/ 	.byte	0x04
	.zero		1


	//   ....[15]....
        /*01e4*/ 	.word	0x00000720
        /*01e8*/ 	.word	0x000000ff
        /*01ec*/ 	.word	0x00000098
        /*01f0*/ 	.short	0x0100
        /*01f2*/ 	.byte	0x04
	.zero		1


	//   ....[16]....
        /*01f4*/ 	.word	0x00000730
        /*01f8*/ 	.word	0x000000ff
        /*01fc*/ 	.word	0x00000040
        /*0200*/ 	.short	0x0100
        /*0202*/ 	.byte	0x04
	.zero		1


	//   ....[17]....
        /*0204*/ 	.word	0x00000740
        /*0208*/ 	.word	0x000000ff
        /*020c*/ 	.word	0x000000a0
        /*0210*/ 	.short	0x0100
        /*0212*/ 	.byte	0x04
	.zero		1


	//   ....[18]....
        /*0214*/ 	.word	0x00000750
        /*0218*/ 	.word	0x000000ff
        /*021c*/ 	.word	0x00000048
        /*0220*/ 	.short	0x0100
        /*0222*/ 	.byte	0x04
	.zero		1


	//   ....[19]....
        /*0224*/ 	.word	0x00000760
        /*0228*/ 	.word	0x000000ff
        /*022c*/ 	.word	0x000000a8
        /*0230*/ 	.short	0x0100
        /*0232*/ 	.byte	0x04
	.zero		1


	//   ....[20]....
        /*0234*/ 	.word	0x00000770
        /*0238*/ 	.word	0x000000ff
        /*023c*/ 	.word	0x00000050
        /*0240*/ 	.short	0x0100
        /*0242*/ 	.byte	0x04
	.zero		1


	//   ....[21]....
        /*0244*/ 	.word	0x00000780
        /*0248*/ 	.word	0x000000ff
        /*024c*/ 	.word	0x000000b0
        /*0250*/ 	.short	0x0100
        /*0252*/ 	.byte	0x04
	.zero		1


	//   ....[22]....
        /*0254*/ 	.word	0x00000790
        /*0258*/ 	.word	0x000000ff
        /*025c*/ 	.word	0x00000058
        /*0260*/ 	.short	0x0100
        /*0262*/ 	.byte	0x04
	.zero		1


	//   ....[23]....
        /*0264*/ 	.word	0x000007a0
        /*0268*/ 	.word	0x000000ff
        /*026c*/ 	.word	0x000000b8
        /*0270*/ 	.short	0x0100
        /*0272*/ 	.byte	0x04
	.zero		1


	//   ....[24]....
        /*0274*/ 	.word	0x000008e0
        /*0278*/ 	.word	0x000000ff
        /*027c*/ 	.word	0x000000c0
        /*0280*/ 	.short	0x0100
        /*0282*/ 	.byte	0x04
	.zero		1


	//   ....[25]....
        /*0284*/ 	.word	0x000008f0
        /*0288*/ 	.word	0x000000ff
        /*028c*/ 	.word	0x000000d8
        /*0290*/ 	.short	0x0100
        /*0292*/ 	.byte	0x04
	.zero		1


	//   ....[26]....
        /*0294*/ 	.word	0x00000900
        /*0298*/ 	.word	0x000000ff
        /*029c*/ 	.word	0x000000c8
        /*02a0*/ 	.short	0x0100
        /*02a2*/ 	.byte	0x04
	.zero		1


	//   ....[27]....
        /*02a4*/ 	.word	0x00000910
        /*02a8*/ 	.word	0x000000ff
        /*02ac*/ 	.word	0x000000e0
        /*02b0*/ 	.short	0x0100
        /*02b2*/ 	.byte	0x04
	.zero		1


	//   ....[28]....
        /*02b4*/ 	.word	0x00000920
        /*02b8*/ 	.word	0x000000ff
        /*02bc*/ 	.word	0x000000d0
        /*02c0*/ 	.short	0x0100
        /*02c2*/ 	.byte	0x04
	.zero		1


	//   ....[29]....
        /*02c4*/ 	.word	0x00000930
        /*02c8*/ 	.word	0x000000ff
        /*02cc*/ 	.word	0x000000e8
        /*02d0*/ 	.short	0x0100
        /*02d2*/ 	.byte	0x04
	.zero		1


	//   ....[30]....
        /*02d4*/ 	.word	0x00000a20
        /*02d8*/ 	.word	0x000000ff
        /*02dc*/ 	.word	0x000000f0
        /*02e0*/ 	.short	0x0100
        /*02e2*/ 	.byte	0x06
	.zero		1


	//   ....[31]....
        /*02e4*/ 	.word	0x00000a30
        /*02e8*/ 	.word	0x000000ff
        /*02ec*/ 	.word	0x000000f8
        /*02f0*/ 	.short	0x0100
        /*02f2*/ 	.byte	0x06
	.zero		1


	//   ....[32]....
        /*02f4*/ 	.word	0x00000b70
        /*02f8*/ 	.word	0x000000ff
        /*02fc*/ 	.word	0x00000100
        /*0300*/ 	.short	0x0100
        /*0302*/ 	.byte	0x06
	.zero		1


	//   ....[33]....
        /*0304*/ 	.word	0x00000b80
        /*0308*/ 	.word	0x000000ff
        /*030c*/ 	.word	0x00000110
        /*0310*/ 	.short	0x0100
        /*0312*/ 	.byte	0x06
	.zero		1


	//   ....[34]....
        /*0314*/ 	.word	0x00000b90
        /*0318*/ 	.word	0x000000ff
        /*031c*/ 	.word	0x00000108
        /*0320*/ 	.short	0x0100
        /*0322*/ 	.byte	0x06
	.zero		1


	//   ....[35]....
        /*0324*/ 	.word	0x00000ba0
        /*0328*/ 	.word	0x000000ff
        /*032c*/ 	.word	0x00000118
        /*0330*/ 	.short	0x0100
        /*0332*/ 	.byte	0x06
	.zero		1


	//   ....[36]....
        /*0334*/ 	.word	0x00000cd0
        /*0338*/ 	.word	0x000000ff
        /*033c*/ 	.word	0x00000120
        /*0340*/ 	.short	0x0100
        /*0342*/ 	.byte	0x04
	.zero		1


	//   ....[37]....
        /*0344*/ 	.word	0x00000ce0
        /*0348*/ 	.word	0x000000ff
        /*034c*/ 	.word	0x00000140
        /*0350*/ 	.short	0x0100
        /*0352*/ 	.byte	0x04
	.zero		1


	//   ....[38]....
        /*0354*/ 	.word	0x00000cf0
        /*0358*/ 	.word	0x000000ff
        /*035c*/ 	.word	0x00000128
        /*0360*/ 	.short	0x0100
        /*0362*/ 	.byte	0x04
	.zero		1


	//   ....[39]....
        /*0364*/ 	.word	0x00000d00
        /*0368*/ 	.word	0x000000ff
        /*036c*/ 	.word	0x00000148
        /*0370*/ 	.short	0x0100
        /*0372*/ 	.byte	0x04
	.zero		1


	//   ....[40]....
        /*0374*/ 	.word	0x00000d10
        /*0378*/ 	.word	0x000000ff
        /*037c*/ 	.word	0x00000130
        /*0380*/ 	.short	0x0100
        /*0382*/ 	.byte	0x04
	.zero		1


	//   ....[41]....
        /*0384*/ 	.word	0x00000d20
        /*0388*/ 	.word	0x000000ff
        /*038c*/ 	.word	0x00000150
        /*0390*/ 	.short	0x0100
        /*0392*/ 	.byte	0x04
	.zero		1


	//   ....[42]....
        /*0394*/ 	.word	0x00000d30
        /*0398*/ 	.word	0x000000ff
        /*039c*/ 	.word	0x00000138
        /*03a0*/ 	.short	0x0100
        /*03a2*/ 	.byte	0x04
	.zero		1


	//   ....[43]....
        /*03a4*/ 	.word	0x00000d40
        /*03a8*/ 	.word	0x000000ff
        /*03ac*/ 	.word	0x00000158
        /*03b0*/ 	.short	0x0100
        /*03b2*/ 	.byte	0x04
	.zero		1


	//   ....[44]....
        /*03b4*/ 	.word	0x00000e30
        /*03b8*/ 	.word	0x000000ff
        /*03bc*/ 	.word	0x00000160
        /*03c0*/ 	.short	0x0100
        /*03c2*/ 	.byte	0x04
	.zero		1


	//   ....[45]....
        /*03c4*/ 	.word	0x00000e40
        /*03c8*/ 	.word	0x000000ff
        /*03cc*/ 	.word	0x00000170
        /*03d0*/ 	.short	0x0100
        /*03d2*/ 	.byte	0x04
	.zero		1


	//   ....[46]....
        /*03d4*/ 	.word	0x00000e50
        /*03d8*/ 	.word	0x000000ff
        /*03dc*/ 	.word	0x00000168
        /*03e0*/ 	.short	0x0100
        /*03e2*/ 	.byte	0x04
	.zero		1


	//   ....[47]....
        /*03e4*/ 	.word	0x00000e60
        /*03e8*/ 	.word	0x000000ff
        /*03ec*/ 	.word	0x00000178
        /*03f0*/ 	.short	0x0100
        /*03f2*/ 	.byte	0x04
	.zero		1


	//   ....[48]....
        /*03f4*/ 	.word	0x00001b00
        /*03f8*/ 	.word	0x00000000
        /*03fc*/ 	.word	0x00000170
        /*0400*/ 	.short	0x010a
        /*0402*/ 	.byte	0xff
	.zero		1


	//   ....[49]....
        /*0404*/ 	.word	0x00001b30
        /*0408*/ 	.word	0x00000000
        /*040c*/ 	.word	0x00000160
        /*0410*/ 	.short	0x0101
        /*0412*/ 	.byte	0xff
	.zero		1


	//   ....[50]....
        /*0414*/ 	.word	0x00001c10
        /*0418*/ 	.word	0x000000ff
        /*041c*/ 	.word	0x00000060
        /*0420*/ 	.short	0x010a
        /*0422*/ 	.byte	0x04
	.zero		1


	//   ....[51]....
        /*0424*/ 	.word	0x00001c90
        /*0428*/ 	.word	0x000000ff
        /*042c*/ 	.word	0x00000060
        /*0430*/ 	.short	0x010a
        /*0432*/ 	.byte	0x21
	.zero		1


	//   ....[52]....
        /*0434*/ 	.word	0x00001e20
        /*0438*/ 	.word	0x000000ff
        /*043c*/ 	.word	0x00000060
        /*0440*/ 	.short	0x010a
        /*0442*/ 	.byte	0x08
	.zero		1


	//   ....[53]....
        /*0444*/ 	.word	0x00001f80
        /*0448*/ 	.word	0x000000ff
        /*044c*/ 	.word	0x000000f8
        /*0450*/ 	.short	0x0101
        /*0452*/ 	.byte	0x06
	.zero		1


	//   ....[54]....
        /*0454*/ 	.word	0x00001fa0
        /*0458*/ 	.word	0x000000ff
        /*045c*/ 	.word	0x00000060
        /*0460*/ 	.short	0x010a
        /*0462*/ 	.byte	0x04
	.zero		1


	//   ....[55]....
        /*0464*/ 	.word	0x00002020
        /*0468*/ 	.word	0x000000ff
        /*046c*/ 	.word	0x00000060
        /*0470*/ 	.short	0x010a
        /*0472*/ 	.byte	0x11
	.zero		1


	//   ....[56]....
        /*0474*/ 	.word	0x000021b0
        /*0478*/ 	.word	0x000000ff
        /*047c*/ 	.word	0x00000060
        /*0480*/ 	.short	0x010a
        /*0482*/ 	.byte	0x07
	.zero		1


	//   ....[57]....
        /*0484*/ 	.word	0x00002340
        /*0488*/ 	.word	0x00000003
        /*048c*/ 	.word	0x00000100
        /*0490*/ 	.short	0x010a
        /*0492*/ 	.byte	0xff
	.zero		1


	//   ....[58]....
        /*0494*/ 	.word	0x00002490
        /*0498*/ 	.word	0x00000000
        /*049c*/ 	.word	0x00000000
        /*04a0*/ 	.short	0x0101
        /*04a2*/ 	.byte	0xff
	.zero		1


	//   ....[59]....
        /*04a4*/ 	.word	0x00002a50
        /*04a8*/ 	.word	0x000000ff
        /*04ac*/ 	.word	0x00000000
        /*04b0*/ 	.short	0x010a
        /*04b2*/ 	.byte	0x04
	.zero		1


	//   ....[60]....
        /*04b4*/ 	.word	0x00002ae0
        /*04b8*/ 	.word	0x000000ff
        /*04bc*/ 	.word	0x00000000
        /*04c0*/ 	.short	0x010a
        /*04c2*/ 	.byte	0x05
	.zero		1


	//   ....[61]....
        /*04c4*/ 	.word	0x00002b70
        /*04c8*/ 	.word	0x000000ff
        /*04cc*/ 	.word	0x00000000
        /*04d0*/ 	.short	0x010a
        /*04d2*/ 	.byte	0x05
	.zero		1


	//   ....[62]....
        /*04d4*/ 	.word	0x00002c00
        /*04d8*/ 	.word	0x000000ff
        /*04dc*/ 	.word	0x00000000
        /*04e0*/ 	.short	0x010a
        /*04e2*/ 	.byte	0x05
	.zero		1


	//   ....[63]....
        /*04e4*/ 	.word	0x00002c90
        /*04e8*/ 	.word	0x000000ff
        /*04ec*/ 	.word	0x00000000
        /*04f0*/ 	.short	0x010a
        /*04f2*/ 	.byte	0x05
	.zero		1


	//   ....[64]....
        /*04f4*/ 	.word	0x00002d20
        /*04f8*/ 	.word	0x000000ff
        /*04fc*/ 	.word	0x00000000
        /*0500*/ 	.short	0x010a
        /*0502*/ 	.byte	0x05
	.zero		1


	//   ....[65]....
        /*0504*/ 	.word	0x00002db0
        /*0508*/ 	.word	0x000000ff
        /*050c*/ 	.word	0x00000000
        /*0510*/ 	.short	0x010a
        /*0512*/ 	.byte	0x05
	.zero		1


	//   ....[66]....
        /*0514*/ 	.word	0x00002e40
        /*0518*/ 	.word	0x000000ff
        /*051c*/ 	.word	0x00000000
        /*0520*/ 	.short	0x010a
        /*0522*/ 	.byte	0x05
	.zero		1


	//   ....[67]....
        /*0524*/ 	.word	0x00002ed0
        /*0528*/ 	.word	0x000000ff
        /*052c*/ 	.word	0x00000000
        /*0530*/ 	.short	0x010a
        /*0532*/ 	.byte	0x05
	.zero		1


	//   ....[68]....
        /*0534*/ 	.word	0x00002f60
        /*0538*/ 	.word	0x000000ff
        /*053c*/ 	.word	0x00000000
        /*0540*/ 	.short	0x010a
        /*0542*/ 	.byte	0x05
	.zero		1


	//   ....[69]....
        /*0544*/ 	.word	0x00002ff0
        /*0548*/ 	.word	0x000000ff
        /*054c*/ 	.word	0x00000000
        /*0550*/ 	.short	0x010a
        /*0552*/ 	.byte	0x05
	.zero		1


	//   ....[70]....
        /*0554*/ 	.word	0x00003090
        /*0558*/ 	.word	0x00000000
        /*055c*/ 	.word	0x00000000
        /*0560*/ 	.short	0x010a
        /*0562*/ 	.byte	0xff
	.zero		1


	//   ....[71]....
        /*0564*/ 	.word	0x000031b0
        /*0568*/ 	.word	0x00000002
        /*056c*/ 	.word	0x00000160
        /*0570*/ 	.short	0x010a
        /*0572*/ 	.byte	0xff
	.zero		1


	//   ....[72]....
        /*0574*/ 	.word	0x00003220
        /*0578*/ 	.word	0x00000002
        /*057c*/ 	.word	0x00000000
        /*0580*/ 	.short	0x0101
        /*0582*/ 	.byte	0xff
	.zero		1


	//   ....[73]....
        /*0584*/ 	.word	0x00003240
        /*0588*/ 	.word	0x000000ff
        /*058c*/ 	.word	0x00000110
        /*0590*/ 	.short	0x010a
        /*0592*/ 	.byte	0x04
	.zero		1


	//   ....[74]....
        /*0594*/ 	.word	0x00003360
        /*0598*/ 	.word	0x00000002
        /*059c*/ 	.word	0x00000100
        /*05a0*/ 	.short	0x010a
        /*05a2*/ 	.byte	0xff
	.zero		1


	//   ....[75]....
        /*05a4*/ 	.word	0x00003460
        /*05a8*/ 	.word	0x00000002
        /*05ac*/ 	.word	0x00000000
        /*05b0*/ 	.short	0x0101
        /*05b2*/ 	.byte	0xff
	.zero		1


	//   ....[76]....
        /*05b4*/ 	.word	0x000034f0
        /*05b8*/ 	.word	0x000000ff
        /*05bc*/ 	.word	0x00000110
        /*05c0*/ 	.short	0x0106
        /*05c2*/ 	.byte	0x04
	.zero		1


	//   ....[77]....
        /*05c4*/ 	.word	0x00003510
        /*05c8*/ 	.word	0x000000ff
        /*05cc*/ 	.word	0x00000110
        /*05d0*/ 	.short	0x010a
        /*05d2*/ 	.byte	0x04
	.zero		1


	//   ....[78]....
        /*05d4*/ 	.word	0x000035a0
        /*05d8*/ 	.word	0x000000ff
        /*05dc*/ 	.word	0x00000110
        /*05e0*/ 	.short	0x0106
        /*05e2*/ 	.byte	0x07
	.zero		1


	//   ....[79]....
        /*05e4*/ 	.word	0x000035e0
        /*05e8*/ 	.word	0x00000000
        /*05ec*/ 	.word	0x00000110
        /*05f0*/ 	.short	0x010a
        /*05f2*/ 	.byte	0xff
	.zero		1


	//   ....[80]....
        /*05f4*/ 	.word	0x00003b30
        /*05f8*/ 	.word	0x00000000
        /*05fc*/ 	.word	0x00000100
        /*0600*/ 	.short	0x010a
        /*0602*/ 	.byte	0xff
	.zero		1


	//   ....[81]....
        /*0604*/ 	.word	0x00003c30
        /*0608*/ 	.word	0x00000003
        /*060c*/ 	.word	0x00000000
        /*0610*/ 	.short	0x0101
        /*0612*/ 	.byte	0xff
	.zero		1


	//   ....[82]....
        /*0614*/ 	.word	0x00003c40
        /*0618*/ 	.word	0x000000ff
        /*061c*/ 	.word	0x00000000
        /*0620*/ 	.short	0x010a
        /*0622*/ 	.byte	0x04
	.zero		1


	//   ....[83]....
        /*0624*/ 	.word	0x00003cc0
        /*0628*/ 	.word	0x000000ff
        /*062c*/ 	.word	0x00000140
        /*0630*/ 	.short	0x010a
        /*0632*/ 	.byte	0x1f
	.zero		1


	//   ....[84]....
        /*0634*/ 	.word	0x00003da0
        /*0638*/ 	.word	0x000000ff
        /*063c*/ 	.word	0x00000000
        /*0640*/ 	.short	0x010a
        /*0642*/ 	.byte	0x05
	.zero		1


	//   ....[85]....
        /*0644*/ 	.word	0x00003ee0
        /*0648*/ 	.word	0x000000ff
        /*064c*/ 	.word	0x00000000
        /*0650*/ 	.short	0x010a
        /*0652*/ 	.byte	0x04
	.zero		1


	//   ....[86]....
        /*0654*/ 	.word	0x00004170
        /*0658*/ 	.word	0x000000ff
        /*065c*/ 	.word	0x00000000
        /*0660*/ 	.short	0x010a
        /*0662*/ 	.byte	0x04
	.zero		1


	//   ....[87]....
        /*0664*/ 	.word	0x00004200
        /*0668*/ 	.word	0x000000ff
        /*066c*/ 	.word	0x00000000
        /*0670*/ 	.short	0x010a
        /*0672*/ 	.byte	0x05
	.zero		1


	//   ....[88]....
        /*0674*/ 	.word	0x00004290
        /*0678*/ 	.word	0x000000ff
        /*067c*/ 	.word	0x00000000
        /*0680*/ 	.short	0x010a
        /*0682*/ 	.byte	0x05
	.zero		1


	//   ....[89]....
        /*0684*/ 	.word	0x00004320
        /*0688*/ 	.word	0x000000ff
        /*068c*/ 	.word	0x00000000
        /*0690*/ 	.short	0x010a
        /*0692*/ 	.byte	0x04
	.zero		1


	//   ....[90]....
        /*0694*/ 	.word	0x000047b0
        /*0698*/ 	.word	0x0000000c
        /*069c*/ 	.word	0x00000100
        /*06a0*/ 	.short	0x010a
        /*06a2*/ 	.byte	0xff
	.zero		1


	//   ....[91]....
        /*06a4*/ 	.word	0x00004920
        /*06a8*/ 	.word	0x00000000
        /*06ac*/ 	.word	0x00000000
        /*06b0*/ 	.short	0x0101
        /*06b2*/ 	.byte	0xff
	.zero		1


	//   ....[92]....
        /*06b4*/ 	.word	0x00004da0
        /*06b8*/ 	.word	0x000000ff
        /*06bc*/ 	.word	0x000000f8
        /*06c0*/ 	.short	0x010a
        /*06c2*/ 	.byte	0x18
	.zero		1


	//   ....[93]....
        /*06c4*/ 	.word	0x00004f60
        /*06c8*/ 	.word	0x000000ff
        /*06cc*/ 	.word	0x000000d8
        /*06d0*/ 	.short	0x010a
        /*06d2*/ 	.byte	0x04
	.zero		1


	//   ....[94]....
        /*06d4*/ 	.word	0x00005130
        /*06d8*/ 	.word	0x000000ff
        /*06dc*/ 	.word	0x000000c0
        /*06e0*/ 	.short	0x010b
        /*06e2*/ 	.byte	0x04
	.zero		1


	//   ....[95]....
        /*06e4*/ 	.word	0x00005140
        /*06e8*/ 	.word	0x000000ff
        /*06ec*/ 	.word	0x00000000
        /*06f0*/ 	.short	0x0101
        /*06f2*/ 	.byte	0x14
	.zero		1


	//   ....[96]....
        /*06f4*/ 	.word	0x00005150
        /*06f8*/ 	.word	0x000000ff
        /*06fc*/ 	.word	0x000000d8
        /*0700*/ 	.short	0x010a
        /*0702*/ 	.byte	0x05
	.zero		1


	//   ....[97]....
        /*0704*/ 	.word	0x00005340
        /*0708*/ 	.word	0x000000ff
        /*070c*/ 	.word	0x000000c0
        /*0710*/ 	.short	0x010b
        /*0712*/ 	.byte	0x05
	.zero		1


	//   ....[98]....
        /*0714*/ 	.word	0x00005350
        /*0718*/ 	.word	0x000000ff
        /*071c*/ 	.word	0x00000000
        /*0720*/ 	.short	0x0101
        /*0722*/ 	.byte	0x04
	.zero		1


	//   ....[99]....
        /*0724*/ 	.word	0x000053f0
        /*0728*/ 	.word	0x000000ff
        /*072c*/ 	.word	0x00000000
        /*0730*/ 	.short	0x010a
        /*0732*/ 	.byte	0x04
	.zero		1


	//   ....[100]....
        /*0734*/ 	.word	0x00005480
        /*0738*/ 	.word	0x000000ff
        /*073c*/ 	.word	0x00000000
        /*0740*/ 	.short	0x010a
        /*0742*/ 	.byte	0x05
	.zero		1


	//   ....[101]....
        /*0744*/ 	.word	0x00005520
        /*0748*/ 	.word	0x00000000
        /*074c*/ 	.word	0x00000000
        /*0750*/ 	.short	0x010a
        /*0752*/ 	.byte	0xff
	.zero		1


	//   ....[102]....
        /*0754*/ 	.word	0x00005890
        /*0758*/ 	.word	0x00000000
        /*075c*/ 	.word	0x00000100
        /*0760*/ 	.short	0x010a
        /*0762*/ 	.byte	0xff
	.zero		1


	//   ....[103]....
        /*0764*/ 	.word	0x00005960
        /*0768*/ 	.word	0x00000000
        /*076c*/ 	.word	0x00000000
        /*0770*/ 	.short	0x0101
        /*0772*/ 	.byte	0xff
	.zero		1


	//   ....[104]....
        /*0774*/ 	.word	0x000065b0
        /*0778*/ 	.word	0x00000002
        /*077c*/ 	.word	0x000000c0
        /*0780*/ 	.short	0x010a
        /*0782*/ 	.byte	0xff
	.zero		1


	//   ....[105]....
        /*0784*/ 	.word	0x000065f0
        /*0788*/ 	.word	0x00000047
        /*078c*/ 	.word	0x00000120
        /*0790*/ 	.short	0x010a
        /*0792*/ 	.byte	0xff
	.zero		1


	//   ....[106]....
        /*0794*/ 	.word	0x000066e0
        /*0798*/ 	.word	0x00000002
        /*079c*/ 	.word	0x000000c0
        /*07a0*/ 	.short	0x010a
        /*07a2*/ 	.byte	0xff
	.zero		1


	//   ....[107]....
        /*07a4*/ 	.word	0x00006910
        /*07a8*/ 	.word	0x00000047
        /*07ac*/ 	.word	0x00000120
        /*07b0*/ 	.short	0x010a
        /*07b2*/ 	.byte	0xff
	.zero		1


	//   ....[108]....
        /*07b4*/ 	.word	0x000071b0
        /*07b8*/ 	.word	0x00000000
        /*07bc*/ 	.word	0x00000000
        /*07c0*/ 	.short	0x0101
        /*07c2*/ 	.byte	0xff
	.zero		1


	//   ....[109]....
        /*07c4*/ 	.word	0x000071c0
        /*07c8*/ 	.word	0x00000002
        /*07cc*/ 	.word	0x000000c0
        /*07d0*/ 	.short	0x010a
        /*07d2*/ 	.byte	0xff
	.zero		1


	//   ....[110]....
        /*07d4*/ 	.word	0x00007290
        /*07d8*/ 	.word	0x00000002
        /*07dc*/ 	.word	0x000000c0
        /*07e0*/ 	.short	0x010a
        /*07e2*/ 	.byte	0xff
	.zero		1


	//   ....[111]....
        /*07e4*/ 	.word	0x00007890
        /*07e8*/ 	.word	0x000000ff
        /*07ec*/ 	.word	0x00000000
        /*07f0*/ 	.short	0x0101
        /*07f2*/ 	.byte	0x04
	.zero		1


	//   ....[112]....
        /*07f4*/ 	.word	0x00007c80
        /*07f8*/ 	.word	0x00000000
        /*07fc*/ 	.word	0x00000000
        /*0800*/ 	.short	0x0101
        /*0802*/ 	.byte	0xff
	.zero		1


	//   ....[113]....
        /*0804*/ 	.word	0x00007f30
        /*0808*/ 	.word	0x000000ff
        /*080c*/ 	.word	0x00000000
        /*0810*/ 	.short	0x0101
        /*0812*/ 	.byte	0x04
	.zero		1


	//   ....[114]....
        /*0814*/ 	.word	0x00007f50
        /*0818*/ 	.word	0x00000000
        /*081c*/ 	.word	0x00000170
        /*0820*/ 	.short	0x010a
        /*0822*/ 	.byte	0xff
	.zero		1


	//   ....[115]....
        /*0824*/ 	.word	0x00007fb0
        /*0828*/ 	.word	0x00000000
        /*082c*/ 	.word	0x00000060
        /*0830*/ 	.short	0x010a
        /*0832*/ 	.byte	0xff
	.zero		1


	//   ....[116]....
        /*0834*/ 	.word	0x00008010
        /*0838*/ 	.word	0x00000000
        /*083c*/ 	.word	0x00000060
        /*0840*/ 	.short	0x010a
        /*0842*/ 	.byte	0xff
	.zero		1


	//   ....[117]....
        /*0844*/ 	.word	0x00008060
        /*0848*/ 	.word	0x00000003
        /*084c*/ 	.word	0x00000100
        /*0850*/ 	.short	0x010a
        /*0852*/ 	.byte	0xff
	.zero		1


	//   ....[118]....
        /*0854*/ 	.word	0x000080c0
        /*0858*/ 	.word	0x00000000
        /*085c*/ 	.word	0x00000000
        /*0860*/ 	.short	0x010a
        /*0862*/ 	.byte	0xff
	.zero		1


	//   ....[119]....
        /*0864*/ 	.word	0x00008120
        /*0868*/ 	.word	0x00000000
        /*086c*/ 	.word	0x00000000
        /*0870*/ 	.short	0x010a
        /*0872*/ 	.byte	0xff
	.zero		1


	//   ....[120]....
        /*0874*/ 	.word	0x00008180
        /*0878*/ 	.word	0x00000000
        /*087c*/ 	.word	0x00000000
        /*0880*/ 	.short	0x010a
        /*0882*/ 	.byte	0xff
	.zero		1


	//   ....[121]....
        /*0884*/ 	.word	0x000081e0
        /*0888*/ 	.word	0x00000000
        /*088c*/ 	.word	0x00000000
        /*0890*/ 	.short	0x010a
        /*0892*/ 	.byte	0xff
	.zero		1


	//   ....[122]....
        /*0894*/ 	.word	0x00008240
        /*0898*/ 	.word	0x00000000
        /*089c*/ 	.word	0x00000000
        /*08a0*/ 	.short	0x010a
        /*08a2*/ 	.byte	0xff
	.zero		1


	//   ....[123]....
        /*08a4*/ 	.word	0x000082a0
        /*08a8*/ 	.word	0x00000000
        /*08ac*/ 	.word	0x00000000
        /*08b0*/ 	.short	0x010a
        /*08b2*/ 	.byte	0xff
	.zero		1


	//   ....[124]....
        /*08b4*/ 	.word	0x00008300
        /*08b8*/ 	.word	0x00000000
        /*08bc*/ 	.word	0x00000000
        /*08c0*/ 	.short	0x010a
        /*08c2*/ 	.byte	0xff
	.zero		1


	//   ....[125]....
        /*08c4*/ 	.word	0x00008360
        /*08c8*/ 	.word	0x00000000
        /*08cc*/ 	.word	0x00000000
        /*08d0*/ 	.short	0x010a
        /*08d2*/ 	.byte	0xff
	.zero		1


	//   ....[126]....
        /*08d4*/ 	.word	0x000083c0
        /*08d8*/ 	.word	0x00000000
        /*08dc*/ 	.word	0x00000000
        /*08e0*/ 	.short	0x010a
        /*08e2*/ 	.byte	0xff
	.zero		1


	//   ....[127]....
        /*08e4*/ 	.word	0x00008420
        /*08e8*/ 	.word	0x00000000
        /*08ec*/ 	.word	0x00000000
        /*08f0*/ 	.short	0x010a
        /*08f2*/ 	.byte	0xff
	.zero		1


	//   ....[128]....
        /*08f4*/ 	.word	0x00008480
        /*08f8*/ 	.word	0x00000000
        /*08fc*/ 	.word	0x00000000
        /*0900*/ 	.short	0x010a
        /*0902*/ 	.byte	0xff
	.zero		1


	//   ....[129]....
        /*0904*/ 	.word	0x000084d0
        /*0908*/ 	.word	0x00000002
        /*090c*/ 	.word	0x00000160
        /*0910*/ 	.short	0x010a
        /*0912*/ 	.byte	0xff
	.zero		1


	//   ....[130]....
        /*0914*/ 	.word	0x00008530
        /*0918*/ 	.word	0x00000002
        /*091c*/ 	.word	0x00000110
        /*0920*/ 	.short	0x010a
        /*0922*/ 	.byte	0xff
	.zero		1


	//   ....[131]....
        /*0924*/ 	.word	0x00008580
        /*0928*/ 	.word	0x00000002
        /*092c*/ 	.word	0x00000100
        /*0930*/ 	.short	0x010a
        /*0932*/ 	.byte	0xff
	.zero		1


	//   ....[132]....
        /*0934*/ 	.word	0x000085e0
        /*0938*/ 	.word	0x00000000
        /*093c*/ 	.word	0x00000110
        /*0940*/ 	.short	0x010a
        /*0942*/ 	.byte	0xff
	.zero		1


	//   ....[133]....
        /*0944*/ 	.word	0x00008630
        /*0948*/ 	.word	0x00000000
        /*094c*/ 	.word	0x00000100
        /*0950*/ 	.short	0x010a
        /*0952*/ 	.byte	0xff
	.zero		1


	//   ....[134]....
        /*0954*/ 	.word	0x00008690
        /*0958*/ 	.word	0x00000002
        /*095c*/ 	.word	0x00000140
        /*0960*/ 	.short	0x010a
        /*0962*/ 	.byte	0xff
	.zero		1


	//   ....[135]....
        /*0964*/ 	.word	0x000086f0
        /*0968*/ 	.word	0x00000000
        /*096c*/ 	.word	0x00000000
        /*0970*/ 	.short	0x010a
        /*0972*/ 	.byte	0xff
	.zero		1


	//   ....[136]....
        /*0974*/ 	.word	0x00008750
        /*0978*/ 	.word	0x00000000
        /*097c*/ 	.word	0x00000000
        /*0980*/ 	.short	0x010a
        /*0982*/ 	.byte	0xff
	.zero		1


	//   ....[137]....
        /*0984*/ 	.word	0x000087b0
        /*0988*/ 	.word	0x00000000
        /*098c*/ 	.word	0x00000000
        /*0990*/ 	.short	0x010a
        /*0992*/ 	.byte	0xff
	.zero		1


	//   ....[138]....
        /*0994*/ 	.word	0x00008810
        /*0998*/ 	.word	0x00000000
        /*099c*/ 	.word	0x00000000
        /*09a0*/ 	.short	0x010a
        /*09a2*/ 	.byte	0xff
	.zero		1


	//   ....[139]....
        /*09a4*/ 	.word	0x00008870
        /*09a8*/ 	.word	0x00000000
        /*09ac*/ 	.word	0x00000000
        /*09b0*/ 	.short	0x010a
        /*09b2*/ 	.byte	0xff
	.zero		1


	//   ....[140]....
        /*09b4*/ 	.word	0x000088c0
        /*09b8*/ 	.word	0x0000000c
        /*09bc*/ 	.word	0x00000100
        /*09c0*/ 	.short	0x010a
        /*09c2*/ 	.byte	0xff
	.zero		1


	//   ....[141]....
        /*09c4*/ 	.word	0x00008920
        /*09c8*/ 	.word	0x00000000
        /*09cc*/ 	.word	0x000000f8
        /*09d0*/ 	.short	0x010a
        /*09d2*/ 	.byte	0xff
	.zero		1


	//   ....[142]....
        /*09d4*/ 	.word	0x00008980
        /*09d8*/ 	.word	0x00000000
        /*09dc*/ 	.word	0x000000d8
        /*09e0*/ 	.short	0x010a
        /*09e2*/ 	.byte	0xff
	.zero		1


	//   ....[143]....
        /*09e4*/ 	.word	0x000089e0
        /*09e8*/ 	.word	0x00000006
        /*09ec*/ 	.word	0x000000d8
        /*09f0*/ 	.short	0x010a
        /*09f2*/ 	.byte	0xff
	.zero		1


	//   ....[144]....
        /*09f4*/ 	.word	0x00008a40
        /*09f8*/ 	.word	0x00000000
        /*09fc*/ 	.word	0x00000000
        /*0a00*/ 	.short	0x010a
        /*0a02*/ 	.byte	0xff
	.zero		1


	//   ....[145]....
        /*0a04*/ 	.word	0x00008aa0
        /*0a08*/ 	.word	0x00000000
        /*0a0c*/ 	.word	0x00000000
        /*0a10*/ 	.short	0x010a
        /*0a12*/ 	.byte	0xff
	.zero		1


	//   ....[146]....
        /*0a14*/ 	.word	0x00008af0
        /*0a18*/ 	.word	0x00000000
        /*0a1c*/ 	.word	0x00000100
        /*0a20*/ 	.short	0x010a
        /*0a22*/ 	.byte	0xff
	.zero		1


	//   ....[147]....
        /*0a24*/ 	.word	0x00008b40
        /*0a28*/ 	.word	0x00000002
        /*0a2c*/ 	.word	0x000000c0
        /*0a30*/ 	.short	0x010a
        /*0a32*/ 	.byte	0xff
	.zero		1


	//   ....[148]....
        /*0a34*/ 	.word	0x00008b90
        /*0a38*/ 	.word	0x00000047
        /*0a3c*/ 	.word	0x00000120
        /*0a40*/ 	.short	0x010a
        /*0a42*/ 	.byte	0xff
	.zero		1


	//   ....[149]....
        /*0a44*/ 	.word	0x00008be0
        /*0a48*/ 	.word	0x00000002
        /*0a4c*/ 	.word	0x000000c0
        /*0a50*/ 	.short	0x010a
        /*0a52*/ 	.byte	0xff
	.zero		1


	//----- nvinfo : EIATTR_NUM_MBARRIERS
	.align		4
.L_47:
        /*0a54*/ 	.byte	0x03, 0x38
        /*0a56*/ 	.short	0x0030


	//----- nvinfo : EIATTR_EXIT_INSTR_OFFSETS
	.align		4
        /*0a58*/ 	.byte	0x04, 0x1c
        /*0a5a*/ 	.short	(.L_49 - .L_48)


	//   ....[0]....
.L_48:
        /*0a5c*/ 	.word	0x000030c0


	//   ....[1]....
        /*0a60*/ 	.word	0x000035b0


	//   ....[2]....
        /*0a64*/ 	.word	0x00003610


	//   ....[3]....
        /*0a68*/ 	.word	0x00004580


	//   ....[4]....
        /*0a6c*/ 	.word	0x00005550


	//   ....[5]....
        /*0a70*/ 	.word	0x00005590


	//   ....[6]....
        /*0a74*/ 	.word	0x00007e20


	//   ....[7]....
        /*0a78*/ 	.word	0x00007ea0


	//   ....[8]....
        /*0a7c*/ 	.word	0x00007ed0


	//   ....[9]....
        /*0a80*/ 	.word	0x00007f40


	//----- nvinfo : EIATTR_MAX_THREADS
	.align		4
.L_49:
        /*0a84*/ 	.byte	0x04, 0x05
        /*0a86*/ 	.short	(.L_51 - .L_50)
.L_50:
        /*0a88*/ 	.word	0x00000100
        /*0a8c*/ 	.word	0x00000001
        /*0a90*/ 	.word	0x00000001


	//----- nvinfo : EIATTR_CRS_STACK_SIZE
	.align		4
.L_51:
        /*0a94*/ 	.byte	0x04, 0x1e
        /*0a96*/ 	.short	(.L_53 - .L_52)
.L_52:
        /*0a98*/ 	.word	0x00000000


	//----- nvinfo : EIATTR_CBANK_PARAM_SIZE
	.align		4
.L_53:
        /*0a9c*/ 	.byte	0x03, 0x19
        /*0a9e*/ 	.short	0x0800


	//----- nvinfo : EIATTR_PARAM_CBANK
	.align		4
        /*0aa0*/ 	.byte	0x04, 0x0a
        /*0aa2*/ 	.short	(.L_55 - .L_54)
	.align		4
.L_54:
        /*0aa4*/ 	.word	index@(.nv.constant0._ZN7cutlass13device_kernelINS_4gemm6kernel13GemmUniversalIN4cute5tupleIJiiiiEEENS1_10collective13CollectiveMmaINS1_35MainloopSm100TmaUmmaWarpSpecializedILi12ELi2ELi4ENS5_IJNS4_1CILi2EEESB_NSA_ILi1EEEEEEEENS5_IJNSA_ILi64EEESF_NSA_ILi32EEEEEENS_10tfloat32_tENS5_IJlSC_lEEESI_SJ_NS4_8TiledMMAINS4_8MMA_AtomIJNS4_17SM100_MMA_TF32_SSISI_SI_fLi64ELi64ELNS4_4UMMA5MajorE0ELSO_0ELNSN_7ScaleInE0ELSP_0EEEEEENS4_6LayoutINS5_IJSC_SC_SC_EEENS5_IJNSA_ILi0EEESU_SU_EEEEENS5_IJNS4_10UnderscoreESX_SX_EEEEENS4_23SM90_TMA_LOAD_MULTICASTENS4_14ComposedLayoutINS4_7SwizzleILi3ELi4ELi3EEENS4_18smem_ptr_flag_bitsILi32EEENSS_INS5_IJNSA_ILi8EEESG_EEENS5_IJSG_SC_EEEEEEEvNS4_8identityES10_S1A_vS1B_EENS_8epilogue10collective18CollectiveEpilogueINS1D_23Sm100TmaWarpSpecializedILi3ELi2ELi16ELb1ELb0EEEJSH_NS5_IJNSS_ISF_SC_EENSS_ISG_SC_EEEEESI_SJ_SI_SJ_NS1D_6fusion15FusionCallbacksIS1H_NS1L_17LinearCombinationISI_fSI_fLNS_15FloatRoundStyleE2EEESH_S1K_JEEENS4_5SM1004TMEM4LOAD26SM100_TMEM_LOAD_16dp128b8xENS4_13SM90_TMA_LOADES1A_NS4_17SM75_U32x4_LDSM_NENS4_14SM90_TMA_STOREES1A_NS4_17SM90_U32x4_STSM_NENS4_39AutoVectorizingCopyWithAssumedAlignmentILi128EEEEEEvvEEEEvNT_6ParamsE)
        /*0aa8*/ 	.short	0x0380
        /*0aaa*/ 	.short	0x0800


	//----- nvinfo : EIATTR_SW_WAR
	.align		4
.L_55:
        /*0aac*/ 	.byte	0x04, 0x36
        /*0aae*/ 	.short	(.L_57 - .L_56)
.L_56:
        /*0ab0*/ 	.word	0x00000008
.L_57:


//--------------------- .nv.callgraph             --------------------------
	.section	.nv.callgraph,"",@"SHT_CUDA_CALLGRAPH"
	.align	4
	.sectionentsize	8
	.align		4
        /*0000*/ 	.word	0x00000000
	.align		4
        /*0004*/ 	.word	0xffffffff
	.align		4
        /*0008*/ 	.word	index@(_ZN7cutlass13device_kernelINS_4gemm6kernel13GemmUniversalIN4cute5tupleIJiiiiEEENS1_10collective13CollectiveMmaINS1_35MainloopSm100TmaUmmaWarpSpecializedILi12ELi2ELi4ENS5_IJNS4_1CILi2EEESB_NSA_ILi1EEEEEEEENS5_IJNSA_ILi64EEESF_NSA_ILi32EEEEEENS_10tfloat32_tENS5_IJlSC_lEEESI_SJ_NS4_8TiledMMAINS4_8MMA_AtomIJNS4_17SM100_MMA_TF32_SSISI_SI_fLi64ELi64ELNS4_4UMMA5MajorE0ELSO_0ELNSN_7ScaleInE0ELSP_0EEEEEENS4_6LayoutINS5_IJSC_SC_SC_EEENS5_IJNSA_ILi0EEESU_SU_EEEEENS5_IJNS4_10UnderscoreESX_SX_EEEEENS4_23SM90_TMA_LOAD_MULTICASTENS4_14ComposedLayoutINS4_7SwizzleILi3ELi4ELi3EEENS4_18smem_ptr_flag_bitsILi32EEENSS_INS5_IJNSA_ILi8EEESG_EEENS5_IJSG_SC_EEEEEEEvNS4_8identityES10_S1A_vS1B_EENS_8epilogue10collective18CollectiveEpilogueINS1D_23Sm100TmaWarpSpecializedILi3ELi2ELi16ELb1ELb0EEEJSH_NS5_IJNSS_ISF_SC_EENSS_ISG_SC_EEEEESI_SJ_SI_SJ_NS1D_6fusion15FusionCallbacksIS1H_NS1L_17LinearCombinationISI_fSI_fLNS_15FloatRoundStyleE2EEESH_S1K_JEEENS4_5SM1004TMEM4LOAD26SM100_TMEM_LOAD_16dp128b8xENS4_13SM90_TMA_LOADES1A_NS4_17SM75_U32x4_LDSM_NENS4_14SM90_TMA_STOREES1A_NS4_17SM90_U32x4_STSM_NENS4_39AutoVectorizingCopyWithAssumedAlignmentILi128EEEEEEvvEEEEvNT_6ParamsE)
	.align		4
        /*000c*/ 	.word	index@(__assertfail)
	.align		4
        /*0010*/ 	.word	0x00000000
	.align		4
        /*0014*/ 	.word	0xfffffffe
	.align		4
        /*0018*/ 	.word	0x00000000
	.align		4
        /*001c*/ 	.word	0xfffffffd
	.align		4
        /*0020*/ 	.word	0x00000000
	.align		4
        /*0024*/ 	.word	0xfffffffc


//--------------------- .nv.constant4             --------------------------
	.section	.nv.constant4,"a",@progbits
	.align	8
	.align		8
.nv.constant4:
        /*0000*/ 	.dword	__assertfail
	.align		8
        /*0008*/ 	.dword	__unnamed_1
	.align		8
        /*0010*/ 	.dword	__unnamed_2
	.align		8
        /*0018*/ 	.dword	_ZN40_INTERNAL_161999b8_4_k_cu_87ee94d9_323454cuda3std3__45__cpo5beginE
	.align		8
        /*0020*/ 	.dword	_ZN40_INTERNAL_161999b8_4_k_cu_87ee94d9_323454cuda3std3__45__cpo3endE
	.align		8
        /*0028*/ 	.dword	_ZN40_INTERNAL_161999b8_4_k_cu_87ee94d9_323454cuda3std3__45__cpo6cbeginE
	.align		8
        /*0030*/ 	.dword	_ZN40_INTERNAL_161999b8_4_k_cu_87ee94d9_323454cuda3std3__45__cpo4cendE
	.align		8
        /*0038*/ 	.dword	_ZN40_INTERNAL_161999b8_4_k_cu_87ee94d9_323454cuda3std3__442_GLOBAL__N__161999b8_4_k_cu_87ee94d9_323456ignoreE
	.align		8
        /*0040*/ 	.dword	_ZN40_INTERNAL_161999b8_4_k_cu_87ee94d9_323454cuda3std3__419piecewise_constructE
	.align		8
        /*0048*/ 	.dword	_ZN40_INTERNAL_161999b8_4_k_cu_87ee94d9_323454cuda3std3__48in_placeE
	.align		8
        /*0050*/ 	.dword	_ZN40_INTERNAL_161999b8_4_k_cu_87ee94d9_323454cuda3std6ranges3__45__cpo4swapE
	.align		8
        /*0058*/ 	.dword	_ZN40_INTERNAL_161999b8_4_k_cu_87ee94d9_323454cuda3std6ranges3__45__cpo9iter_moveE
	.align		8
        /*0060*/ 	.dword	_ZN40_INTERNAL_161999b8_4_k_cu_87ee94d9_323454cute7productE
	.align		8
        /*0068*/ 	.dword	_ZN40_INTERNAL_161999b8_4_k_cu_87ee94d9_323454cute1_E
	.align		8
        /*0070*/ 	.dword	$str$25
	.align		8
        /*0078*/ 	.dword	$str$26
	.align		8
        /*0080*/ 	.dword	$str$27
	.align		8
        /*0088*/ 	.dword	$str$28


//--------------------- .text._ZN7cutlass13device_kernelINS_4gemm6kernel13GemmUniversalIN4cute5tupleIJiiiiEEENS1_10collective13CollectiveMmaINS1_35MainloopSm100TmaUmmaWarpSpecializedILi12ELi2ELi4ENS5_IJNS4_1CILi2EEESB_NSA_ILi1EEEEEEEENS5_IJNSA_ILi64EEESF_NSA_ILi32EEEEEENS_10tfloat32_tENS5_IJlSC_lEEESI_SJ_NS4_8TiledMMAINS4_8MMA_AtomIJNS4_17SM100_MMA_TF32_SSISI_SI_fLi64ELi64ELNS4_4UMMA5MajorE0ELSO_0ELNSN_7ScaleInE0ELSP_0EEEEEENS4_6LayoutINS5_IJSC_SC_SC_EEENS5_IJNSA_ILi0EEESU_SU_EEEEENS5_IJNS4_10UnderscoreESX_SX_EEEEENS4_23SM90_TMA_LOAD_MULTICASTENS4_14ComposedLayoutINS4_7SwizzleILi3ELi4ELi3EEENS4_18smem_ptr_flag_bitsILi32EEENSS_INS5_IJNSA_ILi8EEESG_EEENS5_IJSG_SC_EEEEEEEvNS4_8identityES10_S1A_vS1B_EENS_8epilogue10collective18CollectiveEpilogueINS1D_23Sm100TmaWarpSpecializedILi3ELi2ELi16ELb1ELb0EEEJSH_NS5_IJNSS_ISF_SC_EENSS_ISG_SC_EEEEESI_SJ_SI_SJ_NS1D_6fusion15FusionCallbacksIS1H_NS1L_17LinearCombinationISI_fSI_fLNS_15FloatRoundStyleE2EEESH_S1K_JEEENS4_5SM1004TMEM4LOAD26SM100_TMEM_LOAD_16dp128b8xENS4_13SM90_TMA_LOADES1A_NS4_17SM75_U32x4_LDSM_NENS4_14SM90_TMA_STOREES1A_NS4_17SM90_U32x4_STSM_NENS4_39AutoVectorizingCopyWithAssumedAlignmentILi128EEEEEEvvEEEEvNT_6ParamsE --------------------------
	.section	.text._ZN7cutlass13device_kernelINS_4gemm6kernel13GemmUniversalIN4cute5tupleIJiiiiEEENS1_10collective13CollectiveMmaINS1_35MainloopSm100TmaUmmaWarpSpecializedILi12ELi2ELi4ENS5_IJNS4_1CILi2EEESB_NSA_ILi1EEEEEEEENS5_IJNSA_ILi64EEESF_NSA_ILi32EEEEEENS_10tfloat32_tENS5_IJlSC_lEEESI_SJ_NS4_8TiledMMAINS4_8MMA_AtomIJNS4_17SM100_MMA_TF32_SSISI_SI_fLi64ELi64ELNS4_4UMMA5MajorE0ELSO_0ELNSN_7ScaleInE0ELSP_0EEEEEENS4_6LayoutINS5_IJSC_SC_SC_EEENS5_IJNSA_ILi0EEESU_SU_EEEEENS5_IJNS4_10UnderscoreESX_SX_EEEEENS4_23SM90_TMA_LOAD_MULTICASTENS4_14ComposedLayoutINS4_7SwizzleILi3ELi4ELi3EEENS4_18smem_ptr_flag_bitsILi32EEENSS_INS5_IJNSA_ILi8EEESG_EEENS5_IJSG_SC_EEEEEEEvNS4_8identityES10_S1A_vS1B_EENS_8epilogue10collective18CollectiveEpilogueINS1D_23Sm100TmaWarpSpecializedILi3ELi2ELi16ELb1ELb0EEEJSH_NS5_IJNSS_ISF_SC_EENSS_ISG_SC_EEEEESI_SJ_SI_SJ_NS1D_6fusion15FusionCallbacksIS1H_NS1L_17LinearCombinationISI_fSI_fLNS_15FloatRoundStyleE2EEESH_S1K_JEEENS4_5SM1004TMEM4LOAD26SM100_TMEM_LOAD_16dp128b8xENS4_13SM90_TMA_LOADES1A_NS4_17SM75_U32x4_LDSM_NENS4_14SM90_TMA_STOREES1A_NS4_17SM90_U32x4_STSM_NENS4_39AutoVectorizingCopyWithAssumedAlignmentILi128EEEEEEvvEEEEvNT_6ParamsE,"ax",@progbits
	.align	128
.text._ZN7cutlass13device_kernelINS_4gemm6kernel13GemmUniversalIN4cute5tupleIJiiiiEEENS1_10collective13CollectiveMmaINS1_35MainloopSm100TmaUmmaWarpSpecializedILi12ELi2ELi4ENS5_IJNS4_1CILi2EEESB_NSA_ILi1EEEEEEEENS5_IJNSA_ILi64EEESF_NSA_ILi32EEEEEENS_10tfloat32_tENS5_IJlSC_lEEESI_SJ_NS4_8TiledMMAINS4_8MMA_AtomIJNS4_17SM100_MMA_TF32_SSISI_SI_fLi64ELi64ELNS4_4UMMA5MajorE0ELSO_0ELNSN_7ScaleInE0ELSP_0EEEEEENS4_6LayoutINS5_IJSC_SC_SC_EEENS5_IJNSA_ILi0EEESU_SU_EEEEENS5_IJNS4_10UnderscoreESX_SX_EEEEENS4_23SM90_TMA_LOAD_MULTICASTENS4_14ComposedLayoutINS4_7SwizzleILi3ELi4ELi3EEENS4_18smem_ptr_flag_bitsILi32EEENSS_INS5_IJNSA_ILi8EEESG_EEENS5_IJSG_SC_EEEEEEEvNS4_8identityES10_S1A_vS1B_EENS_8epilogue10collective18CollectiveEpilogueINS1D_23Sm100TmaWarpSpecializedILi3ELi2ELi16ELb1ELb0EEEJSH_NS5_IJNSS_ISF_SC_EENSS_ISG_SC_EEEEESI_SJ_SI_SJ_NS1D_6fusion15FusionCallbacksIS1H_NS1L_17LinearCombinationISI_fSI_fLNS_15FloatRoundStyleE2EEESH_S1K_JEEENS4_5SM1004TMEM4LOAD26SM100_TMEM_LOAD_16dp128b8xENS4_13SM90_TMA_LOADES1A_NS4_17SM75_U32x4_LDSM_NENS4_14SM90_TMA_STOREES1A_NS4_17SM90_U32x4_STSM_NENS4_39AutoVectorizingCopyWithAssumedAlignmentILi128EEEEEEvvEEEEvNT_6ParamsE:
        .type           _ZN7cutlass13device_kernelINS_4gemm6kernel13GemmUniversalIN4cute5tupleIJiiiiEEENS1_10collective13CollectiveMmaINS1_35MainloopSm100TmaUmmaWarpSpecializedILi12ELi2ELi4ENS5_IJNS4_1CILi2EEESB_NSA_ILi1EEEEEEEENS5_IJNSA_ILi64EEESF_NSA_ILi32EEEEEENS_10tfloat32_tENS5_IJlSC_lEEESI_SJ_NS4_8TiledMMAINS4_8MMA_AtomIJNS4_17SM100_MMA_TF32_SSISI_SI_fLi64ELi64ELNS4_4UMMA5MajorE0ELSO_0ELNSN_7ScaleInE0ELSP_0EEEEEENS4_6LayoutINS5_IJSC_SC_SC_EEENS5_IJNSA_ILi0EEESU_SU_EEEEENS5_IJNS4_10UnderscoreESX_SX_EEEEENS4_23SM90_TMA_LOAD_MULTICASTENS4_14ComposedLayoutINS4_7SwizzleILi3ELi4ELi3EEENS4_18smem_ptr_flag_bitsILi32EEENSS_INS5_IJNSA_ILi8EEESG_EEENS5_IJSG_SC_EEEEEEEvNS4_8identityES10_S1A_vS1B_EENS_8epilogue10collective18CollectiveEpilogueINS1D_23Sm100TmaWarpSpecializedILi3ELi2ELi16ELb1ELb0EEEJSH_NS5_IJNSS_ISF_SC_EENSS_ISG_SC_EEEEESI_SJ_SI_SJ_NS1D_6fusion15FusionCallbacksIS1H_NS1L_17LinearCombinationISI_fSI_fLNS_15FloatRoundStyleE2EEESH_S1K_JEEENS4_5SM1004TMEM4LOAD26SM100_TMEM_LOAD_16dp128b8xENS4_13SM90_TMA_LOADES1A_NS4_17SM75_U32x4_LDSM_NENS4_14SM90_TMA_STOREES1A_NS4_17SM90_U32x4_STSM_NENS4_39AutoVectorizingCopyWithAssumedAlignmentILi128EEEEEEvvEEEEvNT_6ParamsE,@function
        .size           _ZN7cutlass13device_kernelINS_4gemm6kernel13GemmUniversalIN4cute5tupleIJiiiiEEENS1_10collective13CollectiveMmaINS1_35MainloopSm100TmaUmmaWarpSpecializedILi12ELi2ELi4ENS5_IJNS4_1CILi2EEESB_NSA_ILi1EEEEEEEENS5_IJNSA_ILi64EEESF_NSA_ILi32EEEEEENS_10tfloat32_tENS5_IJlSC_lEEESI_SJ_NS4_8TiledMMAINS4_8MMA_AtomIJNS4_17SM100_MMA_TF32_SSISI_SI_fLi64ELi64ELNS4_4UMMA5MajorE0ELSO_0ELNSN_7ScaleInE0ELSP_0EEEEEENS4_6LayoutINS5_IJSC_SC_SC_EEENS5_IJNSA_ILi0EEESU_SU_EEEEENS5_IJNS4_10UnderscoreESX_SX_EEEEENS4_23SM90_TMA_LOAD_MULTICASTENS4_14ComposedLayoutINS4_7SwizzleILi3ELi4ELi3EEENS4_18smem_ptr_flag_bitsILi32EEENSS_INS5_IJNSA_ILi8EEESG_EEENS5_IJSG_SC_EEEEEEEvNS4_8identityES10_S1A_vS1B_EENS_8epilogue10collective18CollectiveEpilogueINS1D_23Sm100TmaWarpSpecializedILi3ELi2ELi16ELb1ELb0EEEJSH_NS5_IJNSS_ISF_SC_EENSS_ISG_SC_EEEEESI_SJ_SI_SJ_NS1D_6fusion15FusionCallbacksIS1H_NS1L_17LinearCombinationISI_fSI_fLNS_15FloatRoundStyleE2EEESH_S1K_JEEENS4_5SM1004TMEM4LOAD26SM100_TMEM_LOAD_16dp128b8xENS4_13SM90_TMA_LOADES1A_NS4_17SM75_U32x4_LDSM_NENS4_14SM90_TMA_STOREES1A_NS4_17SM90_U32x4_STSM_NENS4_39AutoVectorizingCopyWithAssumedAlignmentILi128EEEEEEvvEEEEvNT_6ParamsE,(.L_x_186 - _ZN7cutlass13device_kernelINS_4gemm6kernel13GemmUniversalIN4cute5tupleIJiiiiEEENS1_10collective13CollectiveMmaINS1_35MainloopSm100TmaUmmaWarpSpecializedILi12ELi2ELi4ENS5_IJNS4_1CILi2EEESB_NSA_ILi1EEEEEEEENS5_IJNSA_ILi64EEESF_NSA_ILi32EEEEEENS_10tfloat32_tENS5_IJlSC_lEEESI_SJ_NS4_8TiledMMAINS4_8MMA_AtomIJNS4_17SM100_MMA_TF32_SSISI_SI_fLi64ELi64ELNS4_4UMMA5MajorE0ELSO_0ELNSN_7ScaleInE0ELSP_0EEEEEENS4_6LayoutINS5_IJSC_SC_SC_EEENS5_IJNSA_ILi0EEESU_SU_EEEEENS5_IJNS4_10UnderscoreESX_SX_EEEEENS4_23SM90_TMA_LOAD_MULTICASTENS4_14ComposedLayoutINS4_7SwizzleILi3ELi4ELi3EEENS4_18smem_ptr_flag_bitsILi32EEENSS_INS5_IJNSA_ILi8EEESG_EEENS5_IJSG_SC_EEEEEEEvNS4_8identityES10_S1A_vS1B_EENS_8epilogue10collective18CollectiveEpilogueINS1D_23Sm100TmaWarpSpecializedILi3ELi2ELi16ELb1ELb0EEEJSH_NS5_IJNSS_ISF_SC_EENSS_ISG_SC_EEEEESI_SJ_SI_SJ_NS1D_6fusion15FusionCallbacksIS1H_NS1L_17LinearCombinationISI_fSI_fLNS_15FloatRoundStyleE2EEESH_S1K_JEEENS4_5SM1004TMEM4LOAD26SM100_TMEM_LOAD_16dp128b8xENS4_13SM90_TMA_LOADES1A_NS4_17SM75_U32x4_LDSM_NENS4_14SM90_TMA_STOREES1A_NS4_17SM90_U32x4_STSM_NENS4_39AutoVectorizingCopyWithAssumedAlignmentILi128EEEEEEvvEEEEvNT_6ParamsE)
        .other          _ZN7cutlass13device_kernelINS_4gemm6kernel13GemmUniversalIN4cute5tupleIJiiiiEEENS1_10collective13CollectiveMmaINS1_35MainloopSm100TmaUmmaWarpSpecializedILi12ELi2ELi4ENS5_IJNS4_1CILi2EEESB_NSA_ILi1EEEEEEEENS5_IJNSA_ILi64EEESF_NSA_ILi32EEEEEENS_10tfloat32_tENS5_IJlSC_lEEESI_SJ_NS4_8TiledMMAINS4_8MMA_AtomIJNS4_17SM100_MMA_TF32_SSISI_SI_fLi64ELi64ELNS4_4UMMA5MajorE0ELSO_0ELNSN_7ScaleInE0ELSP_0EEEEEENS4_6LayoutINS5_IJSC_SC_SC_EEENS5_IJNSA_ILi0EEESU_SU_EEEEENS5_IJNS4_10UnderscoreESX_SX_EEEEENS4_23SM90_TMA_LOAD_MULTICASTENS4_14ComposedLayoutINS4_7SwizzleILi3ELi4ELi3EEENS4_18smem_ptr_flag_bitsILi32EEENSS_INS5_IJNSA_ILi8EEESG_EEENS5_IJSG_SC_EEEEEEEvNS4_8identityES10_S1A_vS1B_EENS_8epilogue10collective18CollectiveEpilogueINS1D_23Sm100TmaWarpSpecializedILi3ELi2ELi16ELb1ELb0EEEJSH_NS5_IJNSS_ISF_SC_EENSS_ISG_SC_EEEEESI_SJ_SI_SJ_NS1D_6fusion15FusionCallbacksIS1H_NS1L_17LinearCombinationISI_fSI_fLNS_15FloatRoundStyleE2EEESH_S1K_JEEENS4_5SM1004TMEM4LOAD26SM100_TMEM_LOAD_16dp128b8xENS4_13SM90_TMA_LOADES1A_NS4_17SM75_U32x4_LDSM_NENS4_14SM90_TMA_STOREES1A_NS4_17SM90_U32x4_STSM_NENS4_39AutoVectorizingCopyWithAssumedAlignmentILi128EEEEEEvvEEEEvNT_6ParamsE,@"STO_CUDA_ENTRY STV_DEFAULT"
_ZN7cutlass13device_kernelINS_4gemm6kernel13GemmUniversalIN4cute5tupleIJiiiiEEENS1_10collective13CollectiveMmaINS1_35MainloopSm100TmaUmmaWarpSpecializedILi12ELi2ELi4ENS5_IJNS4_1CILi2EEESB_NSA_ILi1EEEEEEEENS5_IJNSA_ILi64EEESF_NSA_ILi32EEEEEENS_10tfloat32_tENS5_IJlSC_lEEESI_SJ_NS4_8TiledMMAINS4_8MMA_AtomIJNS4_17SM100_MMA_TF32_SSISI_SI_fLi64ELi64ELNS4_4UMMA5MajorE0ELSO_0ELNSN_7ScaleInE0ELSP_0EEEEEENS4_6LayoutINS5_IJSC_SC_SC_EEENS5_IJNSA_ILi0EEESU_SU_EEEEENS5_IJNS4_10UnderscoreESX_SX_EEEEENS4_23SM90_TMA_LOAD_MULTICASTENS4_14ComposedLayoutINS4_7SwizzleILi3ELi4ELi3EEENS4_18smem_ptr_flag_bitsILi32EEENSS_INS5_IJNSA_ILi8EEESG_EEENS5_IJSG_SC_EEEEEEEvNS4_8identityES10_S1A_vS1B_EENS_8epilogue10collective18CollectiveEpilogueINS1D_23Sm100TmaWarpSpecializedILi3ELi2ELi16ELb1ELb0EEEJSH_NS5_IJNSS_ISF_SC_EENSS_ISG_SC_EEEEESI_SJ_SI_SJ_NS1D_6fusion15FusionCallbacksIS1H_NS1L_17LinearCombinationISI_fSI_fLNS_15FloatRoundStyleE2EEESH_S1K_JEEENS4_5SM1004TMEM4LOAD26SM100_TMEM_LOAD_16dp128b8xENS4_13SM90_TMA_LOADES1A_NS4_17SM75_U32x4_LDSM_NENS4_14SM90_TMA_STOREES1A_NS4_17SM90_U32x4_STSM_NENS4_39AutoVectorizingCopyWithAssumedAlignmentILi128EEEEEEvvEEEEvNT_6ParamsE:
[----:B------:R-:W1:Y:S01]  /*0000*/  LDC R1, c[0x0][0x37c] ;  /* 0x0000df00ff017b82 */ /* 0x000e620000000800 */
[----:B------:R-:W2:Y:S01]  /*0010*/  S2R R64, SR_TID.X ;  /* 0x0000000000407919 */ /* 0x000ea20000002100 */
[----:B------:R-:W3:Y:S01]  /*0020*/  LDCU.64 UR8, c[0x0][0x890] ;  /* 0x00011200ff0877ac */ /* 0x000ee20008000a00 */
[----:B------:R-:W-:Y:S02]  /*0030*/  PRMT R53, RZ, 0x7610, R53 ;  /* 0x00007610ff357816 */ /* 0x000fe40000000035 */
[----:B------:R-:W-:Y:S01]  /*0040*/  ELECT P3, URZ, PT ;  /* 0x0000000000ff782f */ /* 0x000fe20003860000 */
[----:B---3--:R-:W-:-:S04]  /*0050*/  UISETP.NE.U32.AND UP0, UPT, UR8, URZ, UPT ;  /* 0x000000ff0800728c */ /* 0x008fc8000bf05070 */
[----:B------:R-:W-:Y:S01]  /*0060*/  UISETP.NE.AND.EX UP0, UPT, UR9, URZ, UPT, UP0 ;  /* 0x000000ff0900728c */ /* 0x000fe2000bf05300 */
[----:B--2---:R-:W-:-:S05]  /*0070*/  SHF.R.U32.HI R54, RZ, 0x5, R64 ;  /* 0x00000005ff367819 */ /* 0x004fca0000011640 */
[----:B------:R-:W2:Y:S02]  /*0080*/  SHFL.IDX PT, R0, R54, RZ, 0x1f ;  /* 0x00001fff36007589 */ /* 0x000ea400000e0000 */
[----:B--2---:R-:W-:Y:S01]  /*0090*/  R2UR UR22, R0 ;  /* 0x00000000001672ca */ /* 0x004fe200000e0000 */
[----:B-1----:R-:W-:-:S14]  /*00a0*/  BRA.U UP0, `(.L_x_0) ;  /* 0x0000000100307547 */ /* 0x002fdc000b800000 */
[----:B------:R-:W1:Y:S02]  /*00b0*/  LDCU.64 UR4, c[0x0][0x888] ;  /* 0x00011100ff0477ac */ /* 0x000e640008000a00 */
[----:B-1----:R-:W-:-:S04]  /*00c0*/  UISETP.NE.U32.AND UP0, UPT, UR4, URZ, UPT ;  /* 0x000000ff0400728c */ /* 0x002fc8000bf05070 */
[----:B------:R-:W-:-:S09]  /*00d0*/  UISETP.NE.AND.EX UP0, UPT, UR5, URZ, UPT, UP0 ;  /* 0x000000ff0500728c */ /* 0x000fd2000bf05300 */
[----:B------:R-:W-:Y:S05]  /*00e0*/  BRA.U !UP0, `(.L_x_1) ;  /* 0x0000000108147547 */ /* 0x000fea000b800000 */
[----:B------:R-:W1:Y:S01]  /*00f0*/  LDC.64 R26, c[0x0][0x888] ;  /* 0x00022200ff1a7b82 */ /* 0x000e620000000a00 */
[----:B------:R-:W1:Y:S02]  /*0100*/  LDCU.64 UR4, c[0x0][0x358] ;  /* 0x00006b00ff0477ac */ /* 0x000e640008000a00 */
[----:B-1----:R1:W5:Y:S01]  /*0110*/  LDG.E R26, desc[UR4][R26.64] ;  /* 0x000000041a1a7981 */ /* 0x002362000c1e1900 */
[----:B------:R-:W-:Y:S01]  /*0120*/  HFMA2 R53, -RZ, RZ, 0, 5.9604644775390625e-08 ;  /* 0x00000001ff357431 */ /* 0x000fe200000001ff */
[----:B------:R-:W-:Y:S05]  /*0130*/  BRA `(.L_x_0) ;  /* 0x00000000000c7947 */ /* 0x000fea0003800000 */
.L_x_1:
[----:B------:R-:W1:Y:S01]  /*0140*/  LDCU UR4, c[0x0][0x880] ;  /* 0x00011000ff0477ac */ /* 0x000e620008000800 */
[----:B------:R-:W-:Y:S01]  /*0150*/  HFMA2 R53, -RZ, RZ, 0, 5.9604644775390625e-08 ;  /* 0x00000001ff357431 */ /* 0x000fe200000001ff */
[----:B-1----:R-:W-:-:S07]  /*0160*/  MOV R26, UR4 ;  /* 0x00000004001a7c02 */ /* 0x002fce0008000f00 */
.L_x_0:
[----:B------:R-:W2:Y:S02]  /*0170*/  LDCU.64 UR4, c[0x0][0x8b0] ;  /* 0x00011600ff0477ac */ /* 0x000ea40008000a00 */
[----:B--2---:R-:W-:-:S04]  /*0180*/  UISETP.NE.U32.AND UP0, UPT, UR4, URZ, UPT ;  /* 0x000000ff0400728c */ /* 0x004fc8000bf05070 */
[----:B------:R-:W-:-:S09]  /*0190*/  UISETP.NE.AND.EX UP0, UPT, UR5, URZ, UPT, UP0 ;  /* 0x000000ff0500728c */ /* 0x000fd2000bf05300 */
[----:B------:R-:W-:Y:S05]  /*01a0*/  BRA.U UP0, `(.L_x_2) ;  /* 0x0000000100287547 */ /* 0x000fea000b800000 */
[----:B------:R-:W2:Y:S02]  /*01b0*/  LDCU.64 UR4, c[0x0][0x8a8] ;  /* 0x00011500ff0477ac */ /* 0x000ea40008000a00 */
[----:B--2---:R-:W-:-:S04]  /*01c0*/  UISETP.NE.U32.AND UP0, UPT, UR4, URZ, UPT ;  /* 0x000000ff0400728c */ /* 0x004fc8000bf05070 */
[----:B------:R-:W-:-:S09]  /*01d0*/  UISETP.NE.AND.EX UP0, UPT, UR5, URZ, UPT, UP0 ;  /* 0x000000ff0500728c */ /* 0x000fd2000bf05300 */
[----:B------:R-:W-:Y:S05]  /*01e0*/  BRA.U !UP0, `(.L_x_3) ;  /* 0x0000000108107547 */ /* 0x000fea000b800000 */
[----:B------:R-:W2:Y:S01]  /*01f0*/  LDC.64 R24, c[0x0][0x8a8] ;  /* 0x00022a00ff187b82 */ /* 0x000ea20000000a00 */
[----:B------:R-:W2:Y:S02]  /*0200*/  LDCU.64 UR4, c[0x0][0x358] ;  /* 0x00006b00ff0477ac */ /* 0x000ea40008000a00 */
[----:B--2---:R2:W5:Y:S01]  /*0210*/  LDG.E R24, desc[UR4][R24.64] ;  /* 0x0000000418187981 */ /* 0x004562000c1e1900 */
[----:B------:R-:W-:Y:S05]  /*0220*/  BRA `(.L_x_2) ;  /* 0x0000000000087947 */ /* 0x000fea0003800000 */
.L_x_3:
[----:B------:R-:W2:Y:S02]  /*0230*/  LDCU UR4, c[0x0][0x8a0] ;  /* 0x00011400ff0477ac */ /* 0x000ea40008000800 */
[----:B--2---:R-:W-:Y:S02]  /*0240*/  MOV R24, UR4 ;  /* 0x0000000400187c02 */ /* 0x004fe40008000f00 */
.L_x_2:
[----:B------:R-:W-:Y:S01]  /*0250*/  IMAD.U32 R0, RZ, RZ, UR22 ;  /* 0x00000016ff007e24 */ /* 0x000fe2000f8e00ff */
[----:B------:R-:W-:Y:S04]  /*0260*/  BSSY.RECONVERGENT B0, `(.L_x_4) ;  /* 0x000000c000007945 */ /* 0x000fe80003800200 */
[C---:B------:R-:W-:Y:S02]  /*0270*/  ISETP.NE.OR P1, PT, R0.reuse, 0x1, !P3 ;  /* 0x000000010000780c */ /* 0x040fe40005f25670 */
[----:B------:R-:W-:-:S11]  /*0280*/  ISETP.NE.OR P0, PT, R0, 0x3, !P3 ;  /* 0x000000030000780c */ /* 0x000fd60005f05670 */
[----:B------:R-:W-:Y:S05]  /*0290*/  @P1 BRA `(.L_x_5) ;  /* 0x0000000000201947 */ /* 0x000fea0003800000 */
[----:B------:R-:W3:Y:S02]  /*02a0*/  LDCU.64 UR4, c[0x0][0x348] ;  /* 0x00006900ff0477ac */ /* 0x000ee40008000a00 */
[----:B---3--:R-:W-:Y:S02]  /*02b0*/  UIADD3 UR6, UP1, UPT, UR4, 0x80, URZ ;  /* 0x0000008004067890 */ /* 0x008fe4000ff3e0ff */
[----:B------:R-:W-:Y:S02]  /*02c0*/  UIADD3 UR4, UP0, UPT, UR4, 0x180, URZ ;  /* 0x0000018004047890 */ /* 0x000fe4000ff1e0ff */
[----:B------:R-:W-:Y:S02]  /*02d0*/  UIADD3.X UR7, UPT, UPT, URZ, UR5, URZ, UP1, !UPT ;  /* 0x00000005ff077290 */ /* 0x000fe40008ffe4ff */
[----:B------:R-:W-:-:S07]  /*02e0*/  UIADD3.X UR5, UPT, UPT, URZ, UR5, URZ, UP0, !UPT ;  /* 0x00000005ff057290 */ /* 0x000fce00087fe4ff */
[----:B------:R3:W-:Y:S02]  /*02f0*/  UTMACCTL.PF [UR6] ;  /* 0x00000000060079b9 */ /* 0x0007e40008040000 */
[----:B------:R3:W-:Y:S02]  /*0300*/  UTMACCTL.PF [UR4] ;  /* 0x00000000040079b9 */ /* 0x0007e40008040000 */
[----:B---3--:R-:W-:Y:S01]  /*0310*/  NOP ;  /* 0x0000000000007918 */ /* 0x008fe20000000000 */
.L_x_5:
[----:B------:R-:W-:Y:S05]  /*0320*/  BSYNC.RECONVERGENT B0 ;  /* 0x0000000000007941 */ /* 0x000fea0003800200 */
.L_x_4:
[----:B------:R-:W-:Y:S04]  /*0330*/  BSSY.RECONVERGENT B0, `(.L_x_6) ;  /* 0x000000a000007945 */ /* 0x000fe80003800200 */
        /* <DEDUP_REMOVED lines=9> */
.L_x_7:
[----:B------:R-:W-:Y:S05]  /*03d0*/  BSYNC.RECONVERGENT B0 ;  /* 0x0000000000007941 */ /* 0x000fea0003800200 */
.L_x_6:
[----:B------:R-:W3:Y:S01]  /*03e0*/  LDCU.64 UR4, c[0x0][0x888] ;  /* 0x00011100ff0477ac */ /* 0x000ee20008000a00 */
[----:B------:R-:W-:Y:S02]  /*03f0*/  UISETP.EQ.U32.AND UP1, UPT, UR8, URZ, UPT ;  /* 0x000000ff0800728c */ /* 0x000fe4000bf22070 */
[----:B------:R-:W-:Y:S02]  /*0400*/  UPLOP3.LUT UP3, UPT, UPT, UPT, UPT, 0x80, 0x8 ;  /* 0x000000000008789c */ /* 0x000fe40003f6f070 */
[----:B---3--:R-:W-:-:S04]  /*0410*/  UISETP.NE.U32.AND UP0, UPT, UR4, URZ, UPT ;  /* 0x000000ff0400728c */ /* 0x008fc8000bf05070 */
[----:B------:R-:W-:-:S04]  /*0420*/  UISETP.NE.AND.EX UP0, UPT, UR5, URZ, UPT, UP0 ;  /* 0x000000ff0500728c */ /* 0x000fc8000bf05300 */
[----:B------:R-:W-:-:S04]  /*0430*/  UISETP.EQ.OR.EX UP2, UPT, UR9, URZ, !UP0, UP1 ;  /* 0x000000ff0900728c */ /* 0x000fc8000c742710 */
[----:B------:R-:W-:-:S06]  /*0440*/  UP2UR UR4, UPR, URZ, 0x4 ;  /* 0x00000004ff047883 */ /* 0x000fcc0008000000 */
[----:B------:R-:W-:Y:S01]  /*0450*/  MOV R57, UR4 ;  /* 0x0000000400397c02 */ /* 0x000fe20008000f00 */
[----:B------:R-:W-:Y:S06]  /*0460*/  BRA.U !UP2, `(.L_x_8) ;  /* 0x000000010a207547 */ /* 0x000fec000b800000 */
[----:B------:R-:W-:Y:S01]  /*0470*/  UISETP.NE.U32.AND UP1, UPT, UR8, URZ, UPT ;  /* 0x000000ff0800728c */ /* 0x000fe2000bf25070 */
[----:B-----5:R-:W-:Y:S01]  /*0480*/  FSETP.NEU.AND P0, PT, R26, RZ, PT ;  /* 0x000000ff1a00720b */ /* 0x020fe20003f0d000 */
[----:B------:R-:W-:Y:S02]  /*0490*/  USEL UR4, URZ, 0xffffffff, UP0 ;  /* 0xffffffffff047887 */ /* 0x000fe40008000000 */
[----:B------:R-:W-:-:S10]  /*04a0*/  UISETP.NE.AND.EX UP1, UPT, UR9, URZ, UPT, UP1 ;  /* 0x000000ff0900728c */ /* 0x000fd4000bf25310 */
[----:B------:R-:W-:Y:S01]  /*04b0*/  VOTEU.ANY UP0, P0 ;  /* 0x0000000000ff7886 */ /* 0x000fe20000000100 */
[----:B------:R-:W-:-:S04]  /*04c0*/  @!UP1 USEL UR4, URZ, 0xffffffff, UP0 ;  /* 0xffffffffff049887 */ /* 0x000fc80008000000 */
[----:B------:R-:W-:-:S04]  /*04d0*/  ULOP3.LUT UR4, UR4, 0x1, URZ, 0xc0, !UPT ;  /* 0x0000000104047892 */ /* 0x000fc8000f8ec0ff */
[----:B------:R-:W-:-:S11]  /*04e0*/  UISETP.NE.U32.AND UP3, UPT, UR4, 0x1, UPT ;  /* 0x000000010400788c */ /* 0x000fd6000bf65070 */
.L_x_8:
[----:B------:R-:W3:Y:S01]  /*04f0*/  SHFL.IDX PT, R2, R54, RZ, 0x1f ;  /* 0x00001fff36027589 */ /* 0x000ee200000e0000 */
[----:B------:R-:W-:-:S04]  /*0500*/  UISETP.NE.AND UP0, UPT, UR22, 0x2, UPT ;  /* 0x000000021600788c */ /* 0x000fc8000bf05270 */
[----:B------:R-:W-:Y:S01]  /*0510*/  USEL UR33, URZ, 0x1, UP0 ;  /* 0x00000001ff217887 */ /* 0x000fe20008000000 */
[----:B---3--:R-:W-:-:S13]  /*0520*/  ISETP.NE.AND P0, PT, R2, RZ, PT ;  /* 0x000000ff0200720c */ /* 0x008fda0003f05270 */
[----:B------:R-:W-:Y:S05]  /*0530*/  @P0 BRA `(.L_x_9) ;  /* 0x0000000000a40947 */ /* 0x000fea0003800000 */
[----:B------:R-:W-:Y:S01]  /*0540*/  ELECT P0, URZ, PT ;  /* 0x0000000000ff782f */ /* 0x000fe20003800000 */
[----:B------:R-:W-:-:S12]  /*0550*/  BSSY.RECONVERGENT B0, `(.L_x_9) ;  /* 0x0000027000007945 */ /* 0x000fd80003800200 */
[----:B------:R-:W-:Y:S05]  /*0560*/  @!P0 BRA `(.L_x_10) ;  /* 0x0000000000948947 */ /* 0x000fea0003800000 */
[----:B------:R-:W3:Y:S01]  /*0570*/  S2UR UR4, SR_CgaCtaId ;  /* 0x00000000000479c3 */ /* 0x000ee20000008800 */
[----:B------:R-:W-:Y:S01]  /*0580*/  UMOV UR5, 0x400 ;  /* 0x0000040000057882 */ /* 0x000fe20000000000 */
[----:B------:R-:W-:Y:S01]  /*0590*/  UMOV UR8, 0x1 ;  /* 0x0000000100087882 */ /* 0x000fe20000000000 */
[----:B------:R-:W-:Y:S01]  /*05a0*/  UMOV UR6, 0x3 ;  /* 0x0000000300067882 */ /* 0x000fe20000000000 */
[----:B------:R-:W-:-:S04]  /*05b0*/  UIADD3 UR8, UPT, UPT, -UR8, 0x100000, URZ ;  /* 0x0010000008087890 */ /* 0x000fc8000fffe1ff */
[----:B------:R-:W-:Y:S02]  /*05c0*/  USHF.L.U32 UR9, UR8, 0xb, URZ ;  /* 0x0000000b08097899 */ /* 0x000fe400080006ff */
[----:B------:R-:W-:Y:S02]  /*05d0*/  USHF.L.U32 UR8, UR8, 0x1, URZ ;  /* 0x0000000108087899 */ /* 0x000fe400080006ff */
[----:B------:R-:W-:-:S04]  /*05e0*/  UIADD3 UR6, UPT, UPT, -UR6, 0x100000, URZ ;  /* 0x0010000006067890 */ /* 0x000fc8000fffe1ff */
[----:B------:R-:W-:Y:S02]  /*05f0*/  USHF.L.U32 UR7, UR6, 0xb, URZ ;  /* 0x0000000b06077899 */ /* 0x000fe400080006ff */
[----:B------:R-:W-:Y:S02]  /*0600*/  USHF.L.U32 UR6, UR6, 0x1, URZ ;  /* 0x0000000106067899 */ /* 0x000fe400080006ff */
[----:B---3--:R-:W-:Y:S01]  /*0610*/  ULEA UR4, UR4, UR5, 0x18 ;  /* 0x0000000504047291 */ /* 0x008fe2000f8ec0ff */
[----:B------:R-:W3:Y:S11]  /*0620*/  FENCE.VIEW.ASYNC.S ;  /* 0x00000000000073c6 */ /* 0x000ef60000000000 */
[----:B---3--:R3:W4:Y:S01]  /*0630*/  SYNCS.EXCH.64 URZ, [UR4], UR8 ;  /* 0x0000000804ff75b2 */ /* 0x0087220008000100 */
[----:B------:R3:W1:Y:S01]  /*0640*/  SYNCS.EXCH.64 URZ, [UR4+0x60], UR6 ;  /* 0x0000600604ff75b2 */ /* 0x0006620008000100 */
        /* <DEDUP_REMOVED lines=21> */
[----:B------:R3:W1:Y:S02]  /*07a0*/  SYNCS.EXCH.64 URZ, [UR4+0xb8], UR6 ;  /* 0x0000b80604ff75b2 */ /* 0x0006640008000100 */
[----:B---34-:R-:W-:Y:S01]  /*07b0*/  NOP ;  /* 0x0000000000007918 */ /* 0x018fe20000000000 */
.L_x_10:
[----:B------:R-:W-:Y:S05]  /*07c0*/  BSYNC.RECONVERGENT B0 ;  /* 0x0000000000007941 */ /* 0x000fea0003800200 */
.L_x_9:
[----:B------:R-:W3:Y:S01]  /*07d0*/  SHFL.IDX PT, R2, R54, RZ, 0x1f ;  /* 0x00001fff36027589 */ /* 0x000ee200000e0000 */
[----:B------:R-:W-:Y:S01]  /*07e0*/  NOP ;  /* 0x0000000000007918 */ /* 0x000fe20000000000 */
[----:B---3--:R-:W-:-:S13]  /*07f0*/  ISETP.NE.AND P0, PT, R2, 0x1, PT ;  /* 0x000000010200780c */ /* 0x008fda0003f05270 */
[----:B------:R-:W-:Y:S05]  /*0800*/  @P0 BRA `(.L_x_11) ;  /* 0x0000000000500947 */ /* 0x000fea0003800000 */
        /* <DEDUP_REMOVED lines=9> */
[----:B------:R-:W-:Y:S01]  /*08a0*/  USHF.L.U32 UR6, UR6, 0x1, URZ ;  /* 0x0000000106067899 */ /* 0x000fe200080006ff */
[----:B------:R-:W-:Y:S01]  /*08b0*/  ELECT P0, URZ, PT ;  /* 0x0000000000ff782f */ /* 0x000fe20003800000 */
[----:B---3--:R-:W-:Y:S01]  /*08c0*/  ULEA UR4, UR4, UR5, 0x18 ;  /* 0x0000000504047291 */ /* 0x008fe2000f8ec0ff */
[----:B------:R-:W3:Y:S11]  /*08d0*/  FENCE.VIEW.ASYNC.S ;  /* 0x00000000000073c6 */ /* 0x000ef60000000000 */
[----:B---3--:R3:W4:Y:S01]  /*08e0*/  SYNCS.EXCH.64 URZ, [UR4+0xc0], UR8 ;  /* 0x0000c00804ff75b2 */ /* 0x0087220008000100 */
[----:B------:R3:W1:Y:S01]  /*08f0*/  SYNCS.EXCH.64 URZ, [UR4+0xd8], UR6 ;  /* 0x0000d80604ff75b2 */ /* 0x0006620008000100 */
[----:B------:R3:W1:Y:S01]  /*0900*/  SYNCS.EXCH.64 URZ, [UR4+0xc8], UR8 ;  /* 0x0000c80804ff75b2 */ /* 0x0006620008000100 */
[----:B------:R3:W1:Y:S01]  /*0910*/  SYNCS.EXCH.64 URZ, [UR4+0xe0], UR6 ;  /* 0x0000e00604ff75b2 */ /* 0x0006620008000100 */
[----:B------:R3:W1:Y:S01]  /*0920*/  SYNCS.EXCH.64 URZ, [UR4+0xd0], UR8 ;  /* 0x0000d00804ff75b2 */ /* 0x0006620008000100 */
[----:B------:R3:W1:Y:S01]  /*0930*/  SYNCS.EXCH.64 URZ, [UR4+0xe8], UR6 ;  /* 0x0000e80604ff75b2 */ /* 0x0006620008000100 */
[----:B------:R-:W-:Y:S01]  /*0940*/  NOP ;  /* 0x0000000000007918 */ /* 0x000fe20000000000 */
.L_x_11:
[----:B------:R-:W2:Y:S01]  /*0950*/  SHFL.IDX PT, R2, R54, RZ, 0x1f ;  /* 0x00001fff36027589 */ /* 0x000ea200000e0000 */
[----:B------:R-:W-:Y:S01]  /*0960*/  NOP ;  /* 0x0000000000007918 */ /* 0x000fe20000000000 */
[----:B--2---:R-:W-:-:S13]  /*0970*/  ISETP.NE.AND P0, PT, R2, 0x3, PT ;  /* 0x000000030200780c */ /* 0x004fda0003f05270 */
[----:B------:R-:W-:Y:S05]  /*0980*/  @P0 BRA `(.L_x_12) ;  /* 0x0000000000300947 */ /* 0x000fea0003800000 */
[----:B---3--:R-:W2:Y:S01]  /*0990*/  S2UR UR6, SR_CgaCtaId ;  /* 0x00000000000679c3 */ /* 0x008ea20000008800 */
[----:B------:R-:W-:Y:S01]  /*09a0*/  UMOV UR4, 0x400 ;  /* 0x0000040000047882 */ /* 0x000fe20000000000 */
[----:B------:R-:W-:Y:S01]  /*09b0*/  UMOV UR5, 0x20 ;  /* 0x0000002000057882 */ /* 0x000fe20000000000 */
[----:B------:R-:W-:Y:S01]  /*09c0*/  ELECT P0, URZ, PT ;  /* 0x0000000000ff782f */ /* 0x000fe20003800000 */
[----:B--2---:R-:W-:Y:S02]  /*09d0*/  ULEA UR6, UR6, UR4, 0x18 ;  /* 0x0000000406067291 */ /* 0x004fe4000f8ec0ff */
[----:B------:R-:W-:-:S04]  /*09e0*/  UIADD3 UR4, UPT, UPT, -UR5, 0x100000, URZ ;  /* 0x0010000005047890 */ /* 0x000fc8000fffe1ff */
[----:B------:R-:W-:Y:S02]  /*09f0*/  USHF.L.U32 UR5, UR4, 0xb, URZ ;  /* 0x0000000b04057899 */ /* 0x000fe400080006ff */
[----:B------:R-:W-:Y:S01]  /*0a00*/  USHF.L.U32 UR4, UR4, 0x1, URZ ;  /* 0x0000000104047899 */ /* 0x000fe200080006ff */
[----:B------:R-:W2:Y:S11]  /*0a10*/  FENCE.VIEW.ASYNC.S ;  /* 0x00000000000073c6 */ /* 0x000eb60000000000 */
[----:B--2---:R2:W3:Y:S01]  /*0a20*/  SYNCS.EXCH.64 URZ, [UR6+0xf0], UR4 ;  /* 0x0000f00406ff75b2 */ /* 0x0044e20008000100 */
[----:B------:R2:W1:Y:S01]  /*0a30*/  SYNCS.EXCH.64 URZ, [UR6+0xf8], UR4 ;  /* 0x0000f80406ff75b2 */ /* 0x0004620008000100 */
[----:B------:R-:W-:Y:S01]  /*0a40*/  NOP ;  /* 0x0000000000007918 */ /* 0x000fe20000000000 */
.L_x_12:
[----:B------:R-:W4:Y:S01]  /*0a50*/  SHFL.IDX PT, R2, R54, RZ, 0x1f ;  /* 0x00001fff36027589 */ /* 0x000f2200000e0000 */
[----:B------:R-:W-:Y:S01]  /*0a60*/  NOP ;  /* 0x0000000000007918 */ /* 0x000fe20000000000 */
[----:B----4-:R-:W-:-:S13]  /*0a70*/  ISETP.NE.AND P0, PT, R2, 0x4, PT ;  /* 0x000000040200780c */ /* 0x010fda0003f05270 */
[----:B------:R-:W-:Y:S05]  /*0a80*/  @P0 BRA `(.L_x_13) ;  /* 0x00000000004c0947 */ /* 0x000fea0003800000 */
[----:B--23--:R-:W2:Y:S01]  /*0a90*/  S2UR UR6, SR_CgaCtaId ;  /* 0x00000000000679c3 */ /* 0x00cea20000008800 */
[----:B------:R-:W-:Y:S01]  /*0aa0*/  UMOV UR4, 0x3a0 ;  /* 0x000003a000047882 */ /* 0x000fe20000000000 */
[----:B------:R-:W-:Y:S01]  /*0ab0*/  UMOV UR5, 0x400 ;  /* 0x0000040000057882 */ /* 0x000fe20000000000 */
[----:B------:R-:W-:Y:S01]  /*0ac0*/  USEL UR4, UR4, 0x320, UP3 ;  /* 0x0000032004047887 */ /* 0x000fe20009800000 */
[----:B------:R-:W-:Y:S01]  /*0ad0*/  UMOV UR8, 0x1 ;  /* 0x0000000100087882 */ /* 0x000fe20000000000 */
[----:B------:R-:W-:Y:S01]  /*0ae0*/  ELECT P0, URZ, PT ;  /* 0x0000000000ff782f */ /* 0x000fe20003800000 */
[----:B------:R-:W-:-:S04]  /*0af0*/  UIADD3 UR8, UPT, UPT, -UR8, 0x100000, URZ ;  /* 0x0010000008087890 */ /* 0x000fc8000fffe1ff */
[----:B------:R-:W-:Y:S02]  /*0b00*/  USHF.L.U32 UR9, UR8, 0xb, URZ ;  /* 0x0000000b08097899 */ /* 0x000fe400080006ff */
[----:B------:R-:W-:Y:S02]  /*0b10*/  USHF.L.U32 UR8, UR8, 0x1, URZ ;  /* 0x0000000108087899 */ /* 0x000fe400080006ff */
[----:B--2---:R-:W-:Y:S02]  /*0b20*/  ULEA UR6, UR6, UR5, 0x18 ;  /* 0x0000000506067291 */ /* 0x004fe4000f8ec0ff */
[----:B------:R-:W-:-:S04]  /*0b30*/  UIADD3 UR4, UPT, UPT, -UR4, 0x100000, URZ ;  /* 0x0010000004047890 */ /* 0x000fc8000fffe1ff */
[----:B------:R-:W-:Y:S02]  /*0b40*/  USHF.L.U32 UR5, UR4, 0xb, URZ ;  /* 0x0000000b04057899 */ /* 0x000fe400080006ff */
[----:B------:R-:W-:Y:S01]  /*0b50*/  USHF.L.U32 UR4, UR4, 0x1, URZ ;  /* 0x0000000104047899 */ /* 0x000fe200080006ff */
[----:B------:R-:W2:Y:S03]  /*0b60*/  FENCE.VIEW.ASYNC.S ;  /* 0x00000000000073c6 */ /* 0x000ea60000000000 */
[----:B--2---:R4:W2:Y:S08]  /*0b70*/  SYNCS.EXCH.64 URZ, [UR6+0x100], UR8 ;  /* 0x0001000806ff75b2 */ /* 0x0048b00008000100 */
[----:B------:R4:W3:Y:S01]  /*0b80*/  SYNCS.EXCH.64 URZ, [UR6+0x110], UR4 ;  /* 0x0001100406ff75b2 */ /* 0x0008e20008000100 */
[----:B------:R4:W1:Y:S01]  /*0b90*/  SYNCS.EXCH.64 URZ, [UR6+0x108], UR8 ;  /* 0x0001080806ff75b2 */ /* 0x0008620008000100 */
[----:B------:R4:W1:Y:S02]  /*0ba0*/  SYNCS.EXCH.64 URZ, [UR6+0x118], UR4 ;  /* 0x0001180406ff75b2 */ /* 0x0008640008000100 */
[----:B----4-:R-:W-:Y:S01]  /*0bb0*/  NOP ;  /* 0x0000000000007918 */ /* 0x010fe20000000000 */
.L_x_13:
[----:B------:R-:W4:Y:S01]  /*0bc0*/  SHFL.IDX PT, R2, R54, RZ, 0x1f ;  /* 0x00001fff36027589 */ /* 0x000f2200000e0000 */
[----:B------:R-:W-:Y:S01]  /*0bd0*/  NOP ;  /* 0x0000000000007918 */ /* 0x000fe20000000000 */
[----:B----4-:R-:W-:-:S13]  /*0be0*/  ISETP.NE.AND P0, PT, R2, 0x5, PT ;  /* 0x000000050200780c */ /* 0x010fda0003f05270 */
[----:B------:R-:W-:Y:S05]  /*0bf0*/  @P0 BRA `(.L_x_14) ;  /* 0x0000000000580947 */ /* 0x000fea0003800000 */
[----:B--23--:R-:W2:Y:S01]  /*0c00*/  S2UR UR4, SR_CgaCtaId ;  /* 0x00000000000479c3 */ /* 0x00cea20000008800 */
        /* <DEDUP_REMOVED lines=10> */
[----:B--2---:R-:W-:Y:S01]  /*0cb0*/  ULEA UR4, UR4, UR5, 0x18 ;  /* 0x0000000504047291 */ /* 0x004fe2000f8ec0ff */
[----:B------:R-:W2:Y:S11]  /*0cc0*/  FENCE.VIEW.ASYNC.S ;  /* 0x00000000000073c6 */ /* 0x000eb60000000000 */
[----:B--2---:R4:W2:Y:S01]  /*0cd0*/  SYNCS.EXCH.64 URZ, [UR4+0x120], UR8 ;  /* 0x0001200804ff75b2 */ /* 0x0048a20008000100 */
[----:B------:R4:W3:Y:S01]  /*0ce0*/  SYNCS.EXCH.64 URZ, [UR4+0x140], UR6 ;  /* 0x0001400604ff75b2 */ /* 0x0008e20008000100 */
[----:B------:R4:W1:Y:S01]  /*0cf0*/  SYNCS.EXCH.64 URZ, [UR4+0x128], UR8 ;  /* 0x0001280804ff75b2 */ /* 0x0008620008000100 */
[----:B------:R4:W1:Y:S01]  /*0d00*/  SYNCS.EXCH.64 URZ, [UR4+0x148], UR6 ;  /* 0x0001480604ff75b2 */ /* 0x0008620008000100 */
[----:B------:R4:W1:Y:S01]  /*0d10*/  SYNCS.EXCH.64 URZ, [UR4+0x130], UR8 ;  /* 0x0001300804ff75b2 */ /* 0x0008620008000100 */
[----:B------:R4:W1:Y:S01]  /*0d20*/  SYNCS.EXCH.64 URZ, [UR4+0x150], UR6 ;  /* 0x0001500604ff75b2 */ /* 0x0008620008000100 */
[----:B------:R4:W1:Y:S01]  /*0d30*/  SYNCS.EXCH.64 URZ, [UR4+0x138], UR8 ;  /* 0x0001380804ff75b2 */ /* 0x0008620008000100 */
[----:B------:R4:W1:Y:S02]  /*0d40*/  SYNCS.EXCH.64 URZ, [UR4+0x158], UR6 ;  /* 0x0001580604ff75b2 */ /* 0x0008640008000100 */
[----:B----4-:R-:W-:Y:S01]  /*0d50*/  NOP ;  /* 0x0000000000007918 */ /* 0x010fe20000000000 */
.L_x_14:
[----:B------:R-:W4:Y:S01]  /*0d60*/  SHFL.IDX PT, R2, R54, RZ, 0x1f ;  /* 0x00001fff36027589 */ /* 0x000f2200000e0000 */
[----:B------:R-:W1:Y:S01]  /*0d70*/  S2UR UR54, SR_CgaCtaId ;  /* 0x00000000003679c3 */ /* 0x000e620000008800 */
[----:B------:R-:W-:Y:S01]  /*0d80*/  NOP ;  /* 0x0000000000007918 */ /* 0x000fe20000000000 */
[----:B----4-:R-:W-:-:S13]  /*0d90*/  ISETP.NE.AND P0, PT, R2, 0x3, PT ;  /* 0x000000030200780c */ /* 0x010fda0003f05270 */
[----:B-1----:R-:W-:Y:S05]  /*0da0*/  @P0 BRA `(.L_x_15) ;  /* 0x0000000000340947 */ /* 0x002fea0003800000 */
[----:B--23--:R-:W-:Y:S01]  /*0db0*/  UMOV UR4, 0x400 ;  /* 0x0000040000047882 */ /* 0x00cfe20000000000 */
[----:B------:R-:W-:Y:S01]  /*0dc0*/  UMOV UR6, 0x20 ;  /* 0x0000002000067882 */ /* 0x000fe20000000000 */
[----:B------:R-:W-:Y:S02]  /*0dd0*/  ULEA UR4, UR54, UR4, 0x18 ;  /* 0x0000000436047291 */ /* 0x000fe4000f8ec0ff */
[----:B------:R-:W-:-:S04]  /*0de0*/  UIADD3 UR6, UPT, UPT, -UR6, 0x100000, URZ ;  /* 0x0010000006067890 */ /* 0x000fc8000fffe1ff */
[----:B------:R-:W-:Y:S02]  /*0df0*/  USHF.L.U32 UR7, UR6, 0xb, URZ ;  /* 0x0000000b06077899 */ /* 0x000fe400080006ff */
[----:B------:R-:W-:Y:S01]  /*0e00*/  USHF.L.U32 UR6, UR6, 0x1, URZ ;  /* 0x0000000106067899 */ /* 0x000fe200080006ff */
[----:B------:R-:W-:Y:S01]  /*0e10*/  ELECT P0, URZ, PT ;  /* 0x0000000000ff782f */ /* 0x000fe20003800000 */
[----:B------:R-:W1:Y:S10]  /*0e20*/  FENCE.VIEW.ASYNC.S ;  /* 0x00000000000073c6 */ /* 0x000e740000000000 */
[----:B-1----:R1:W4:Y:S01]  /*0e30*/  SYNCS.EXCH.64 URZ, [UR4+0x160], UR6 ;  /* 0x0001600604ff75b2 */ /* 0x0023220008000100 */
[----:B------:R1:W2:Y:S01]  /*0e40*/  SYNCS.EXCH.64 URZ, [UR4+0x170], UR6 ;  /* 0x0001700604ff75b2 */ /* 0x0002a20008000100 */
[----:B------:R1:W3:Y:S01]  /*0e50*/  SYNCS.EXCH.64 URZ, [UR4+0x168], UR6 ;  /* 0x0001680604ff75b2 */ /* 0x0002e20008000100 */
[----:B------:R1:W1:Y:S01]  /*0e60*/  SYNCS.EXCH.64 URZ, [UR4+0x178], UR6 ;  /* 0x0001780604ff75b2 */ /* 0x0002620008000100 */
[----:B------:R-:W-:Y:S01]  /*0e70*/  NOP ;  /* 0x0000000000007918 */ /* 0x000fe20000000000 */
.L_x_15:
[----:B-123--:R-:W1:Y:S01]  /*0e80*/  LDCU UR4, c[0x0][0x36c] ;  /* 0x00006d80ff0477ac */ /* 0x00ee620008000800 */
[----:B------:R-:W-:Y:S01]  /*0e90*/  ISETP.NE.OR P3, PT, R0, 0x2, !P3 ;  /* 0x000000020000780c */ /* 0x000fe20005f65670 */
[----:B------:R-:W-:Y:S01]  /*0ea0*/  NOP ;  /* 0x0000000000007918 */ /* 0x000fe20000000000 */
[----:B------:R-:W-:Y:S01]  /*0eb0*/  LOP3.LUT R0, R64, 0x1f, RZ, 0xc0, !PT ;  /* 0x0000001f40007812 */ /* 0x000fe200078ec0ff */
[----:B------:R-:W-:Y:S02]  /*0ec0*/  UISETP.NE.AND UP4, UPT, UR22, URZ, UPT ;  /* 0x000000ff1600728c */ /* 0x000fe4000bf85270 */
[----:B-1----:R-:W-:-:S09]  /*0ed0*/  UISETP.EQ.U32.AND UP5, UPT, UR4, 0x1, UPT ;  /* 0x000000010400788c */ /* 0x002fd2000bfa2070 */
[----:B------:R-:W-:Y:S05]  /*0ee0*/  BRA.U !UP5, `(.L_x_16) ;  /* 0x000000010d087547 */ /* 0x000fea000b800000 */
[----:B----4-:R-:W-:Y:S01]  /*0ef0*/  UCGABAR_ARV ;  /* 0x00000000000079c7 */ /* 0x010fe20008000000 */
[----:B------:R-:W-:Y:S05]  /*0f00*/  BRA `(.L_x_17) ;  /* 0x0000000000047947 */ /* 0x000fea0003800000 */
.L_x_16:
[----:B----4-:R-:W-:Y:S01]  /*0f10*/  NOP ;  /* 0x0000000000007918 */ /* 0x010fe20000000000 */
.L_x_17:
[----:B------:R-:W1:Y:S01]  /*0f20*/  S2UR UR29, SR_CTAID.X ;  /* 0x00000000001d79c3 */ /* 0x000e620000002500 */
[----:B------:R-:W-:-:S05]  /*0f30*/  CS2R.32 R56, SR_CgaSize ;  /* 0x0000000000387805 */ /* 0x000fca0000008a00 */
[----:B------:R-:W-:-:S05]  /*0f40*/  IMAD R56, R56, -0xa0, RZ ;  /* 0xffffff6038387824 */ /* 0x000fca00078e02ff */
[----:B------:R-:W-:-:S14]  /*0f50*/  R2UR UR5, R56 ;  /* 0x00000000380572ca */ /* 0x000fdc00000e0000 */
[----:B------:R-:W2:Y:S01]  /*0f60*/  LDCU UR5, c[0x0][UR5+0x2b0] ;  /* 0x00005600050577ac */ /* 0x000ea20008000800 */
[----:B------:R-:W-:-:S05]  /*0f70*/  CS2R.32 R56, SR_CgaSize ;  /* 0x0000000000387805 */ /* 0x000fca0000008a00 */
[----:B------:R-:W-:-:S05]  /*0f80*/  IMAD R56, R56, -0xa0, RZ ;  /* 0xffffff6038387824 */ /* 0x000fca00078e02ff */
[----:B------:R-:W-:-:S14]  /*0f90*/  R2UR UR4, R56 ;  /* 0x00000000380472ca */ /* 0x000fdc00000e0000 */
[----:B------:R-:W3:Y:S01]  /*0fa0*/  LDCU UR4, c[0x0][UR4+0x2b4] ;  /* 0x00005680040477ac */ /* 0x000ee20008000800 */
[----:B------:R-:W4:Y:S01]  /*0fb0*/  S2UR UR32, SR_CTAID.Y ;  /* 0x00000000002079c3 */ /* 0x000f220000002600 */
[----:B------:R-:W-:-:S05]  /*0fc0*/  CS2R.32 R56, SR_CgaSize ;  /* 0x0000000000387805 */ /* 0x000fca0000008a00 */
[----:B------:R-:W-:-:S05]  /*0fd0*/  IMAD R56, R56, -0xa0, RZ ;  /* 0xffffff6038387824 */ /* 0x000fca00078e02ff */
[----:B------:R-:W-:-:S14]  /*0fe0*/  R2UR UR7, R56 ;  /* 0x00000000380772ca */ /* 0x000fdc00000e0000 */
[----:B------:R-:W3:Y:S01]  /*0ff0*/  LDCU UR7, c[0x0][UR7+0x2a0] ;  /* 0x00005400070777ac */ /* 0x000ee20008000800 */
[----:B------:R-:W-:-:S05]  /*1000*/  CS2R.32 R56, SR_CgaSize ;  /* 0x0000000000387805 */ /* 0x000fca0000008a00 */
[----:B------:R-:W-:-:S05]  /*1010*/  IMAD R56, R56, -0xa0, RZ ;  /* 0xffffff6038387824 */ /* 0x000fca00078e02ff */
[----:B------:R-:W-:-:S14]  /*1020*/  R2UR UR8, R56 ;  /* 0x00000000380872ca */ /* 0x000fdc00000e0000 */
[----:B------:R-:W3:Y:S01]  /*1030*/  LDCU UR8, c[0x0][UR8+0x2a4] ;  /* 0x00005480080877ac */ /* 0x000ee20008000800 */
[----:B------:R-:W-:Y:S02]  /*1040*/  ULOP3.LUT UR46, UR54, 0x1, URZ, 0xc0, !UPT ;  /* 0x00000001362e7892 */ /* 0x000fe4000f8ec0ff */
[----:B------:R-:W-:Y:S02]  /*1050*/  USHF.R.U32.HI UR26, URZ, 0x1, UR54 ;  /* 0x00000001ff1a7899 */ /* 0x000fe40008011636 */
[----:B------:R-:W-:Y:S02]  /*1060*/  UISETP.GT.U32.AND UP1, UPT, UR46, 0xffff, UPT ;  /* 0x0000ffff2e00788c */ /* 0x000fe4000bf24070 */
[----:B------:R-:W-:Y:S01]  /*1070*/  USHF.L.U32 UR28, UR54, 0x9, URZ ;  /* 0x00000009361c7899 */ /* 0x000fe200080006ff */
[----:B-1----:R-:W-:Y:S01]  /*1080*/  I2FP.F32.U32 R3, UR29 ;  /* 0x0000001d00037c45 */ /* 0x002fe20008201000 */
[----:B------:R-:W1:Y:S04]  /*1090*/  LDCU UR23, c[0x0][0xb24] ;  /* 0x00016480ff1777ac */ /* 0x000e680008000800 */
[----:B--2---:R-:W-:Y:S01]  /*10a0*/  FMUL R3, R3, UR5 ;  /* 0x0000000503037c20 */ /* 0x004fe20008400000 */
[----:B------:R-:W2:Y:S01]  /*10b0*/  LDCU UR40, c[0x0][0xb24] ;  /* 0x00016480ff2877ac */ /* 0x000ea20008000800 */
[----:B----4-:R-:W-:Y:S01]  /*10c0*/  I2FP.F32.U32 R2, UR32 ;  /* 0x0000002000027c45 */ /* 0x010fe20008201000 */
[----:B------:R-:W4:Y:S03]  /*10d0*/  LDCU UR31, c[0x0][0xb30] ;  /* 0x00016600ff1f77ac */ /* 0x000f260008000800 */
[----:B------:R-:W1:Y:S01]  /*10e0*/  F2I.U32.TRUNC.NTZ R3, R3 ;  /* 0x0000000300037305 */ /* 0x000e62000020f000 */
[----:B---3--:R-:W-:Y:S01]  /*10f0*/  FMUL R2, R2, UR4 ;  /* 0x0000000402027c20 */ /* 0x008fe20008400000 */
[----:B------:R-:W-:-:S02]  /*1100*/  ULOP3.LUT UR4, UR54, 0x2, URZ, 0xc0, !UPT ;  /* 0x0000000236047892 */ /* 0x000fc4000f8ec0ff */
[----:B------:R-:W-:Y:S02]  /*1110*/  USHF.L.U32 UR27, UR54, 0xa, URZ ;  /* 0x0000000a361b7899 */ /* 0x000fe400080006ff */
[----:B------:R-:W-:Y:S02]  /*1120*/  UISETP.GT.U32.AND UP0, UPT, UR4, 0xffff, UPT ;  /* 0x0000ffff0400788c */ /* 0x000fe4000bf04070 */
[----:B------:R-:W3:Y:S01]  /*1130*/  F2I.U32.TRUNC.NTZ R2, R2 ;  /* 0x0000000200027305 */ /* 0x000ee2000020f000 */
[----:B------:R-:W-:Y:S01]  /*1140*/  UMOV UR35, 0x5 ;  /* 0x0000000500237882 */ /* 0x000fe20000000000 */
[----:B------:R-:W-:Y:S02]  /*1150*/  USEL UR24, UR46, 0xffff, !UP1 ;  /* 0x0000ffff2e187887 */ /* 0x000fe4000c800000 */
[----:B------:R-:W-:Y:S01]  /*1160*/  USEL UR25, UR4, 0xffff, !UP0 ;  /* 0x0000ffff04197887 */ /* 0x000fe2000c000000 */
[----:B-1----:R-:W-:Y:S02]  /*1170*/  R2UR UR5, R3 ;  /* 0x00000000030572ca */ /* 0x002fe400000e0000 */
[----:B---3--:R-:W-:-:S02]  /*1180*/  R2UR UR6, R2 ;  /* 0x00000000020672ca */ /* 0x008fc400000e0000 */
[----:B------:R-:W-:-:S09]  /*1190*/  PRMT R2, RZ, 0x7610, R2 ;  /* 0x00007610ff027816 */ /* 0x000fd20000000002 */
[----:B------:R-:W-:-:S04]  /*11a0*/  UIADD3 UR5, UPT, UPT, -UR5, URZ, URZ ;  /* 0x000000ff05057290 */ /* 0x000fc8000fffe1ff */
[----:B------:R-:W-:Y:S02]  /*11b0*/  UIMAD UR5, UR7, UR5, UR29 ;  /* 0x00000005070572a4 */ /* 0x000fe4000f8e021d */
[----:B------:R-:W-:-:S04]  /*11c0*/  UIADD3 UR4, UPT, UPT, -UR6, URZ, URZ ;  /* 0x000000ff06047290 */ /* 0x000fc8000fffe1ff */
[----:B------:R-:W-:Y:S01]  /*11d0*/  IMAD.U32 R56, RZ, RZ, UR5 ;  /* 0x00000005ff387e24 */ /* 0x000fe2000f8e00ff */
[----:B------:R-:W-:-:S06]  /*11e0*/  UIMAD UR4, UR8, UR4, UR32 ;  /* 0x00000004080472a4 */ /* 0x000fcc000f8e0220 */
[----:B------:R-:W-:Y:S01]  /*11f0*/  IMAD.U32 R55, RZ, RZ, UR4 ;  /* 0x00000004ff377e24 */ /* 0x000fe2000f8e00ff */
[----:B--2-4-:R-:W-:Y:S06]  /*1200*/  BRA.U UP4, `(.L_x_18) ;  /* 0x0000000104447547 */ /* 0x014fec000b800000 */
[----:B------:R-:W-:Y:S02]  /*1210*/  R2UR UR4, R55 ;  /* 0x00000000370472ca */ /* 0x000fe400000e0000 */
[----:B------:R-:W-:-:S11]  /*1220*/  R2UR UR6, R56 ;  /* 0x00000000380672ca */ /* 0x000fd600000e0000 */
[----:B------:R-:W-:Y:S02]  /*1230*/  UISETP.NE.AND UP0, UPT, UR4, URZ, UPT ;  /* 0x000000ff0400728c */ /* 0x000fe4000bf05270 */
[----:B------:R-:W-:Y:S02]  /*1240*/  UISETP.NE.AND UP1, UPT, UR4, 0x1, UPT ;  /* 0x000000010400788c */ /* 0x000fe4000bf25270 */
[----:B------:R-:W-:Y:S02]  /*1250*/  UISETP.NE.AND UP2, UPT, UR6, URZ, UP0 ;  /* 0x000000ff0600728c */ /* 0x000fe40008745270 */
[----:B------:R-:W-:Y:S02]  /*1260*/  USEL UR4, URZ, 0x2, UP0 ;  /* 0x00000002ff047887 */ /* 0x000fe40008000000 */
[----:B------:R-:W-:Y:S02]  /*1270*/  USEL UR8, URZ, 0x1, UP2 ;  /* 0x00000001ff087887 */ /* 0x000fe40009000000 */
[----:B------:R-:W-:-:S02]  /*1280*/  UISETP.NE.AND UP2, UPT, UR6, URZ, UPT ;  /* 0x000000ff0600728c */ /* 0x000fc4000bf45270 */
[----:B------:R-:W-:Y:S02]  /*1290*/  USEL UR5, URZ, 0x4, UP1 ;  /* 0x00000004ff057887 */ /* 0x000fe40008800000 */
[----:B------:R-:W-:Y:S02]  /*12a0*/  UISETP.NE.AND UP0, UPT, UR6, 0x1, UPT ;  /* 0x000000010600788c */ /* 0x000fe4000bf05270 */
[----:B------:R-:W-:Y:S02]  /*12b0*/  USEL UR6, URZ, 0x8, UP1 ;  /* 0x00000008ff067887 */ /* 0x000fe40008800000 */
[----:B------:R-:W-:Y:S02]  /*12c0*/  USEL UR7, UR5, 0x4, UP2 ;  /* 0x0000000405077887 */ /* 0x000fe40009000000 */
[----:B------:R-:W-:Y:S02]  /*12d0*/  USEL UR4, UR4, 0x2, UP0 ;  /* 0x0000000204047887 */ /* 0x000fe40008000000 */
[----:B------:R-:W-:-:S02]  /*12e0*/  USEL UR5, UR6, 0x8, UP0 ;  /* 0x0000000806057887 */ /* 0x000fc40008000000 */
[----:B------:R-:W-:-:S04]  /*12f0*/  UIADD3 UR4, UPT, UPT, UR4, UR7, UR8 ;  /* 0x0000000704047290 */ /* 0x000fc8000fffe008 */
[----:B------:R-:W-:-:S06]  /*1300*/  UIADD3 UR4, UPT, UPT, UR4, UR5, URZ ;  /* 0x0000000504047290 */ /* 0x000fcc000fffe0ff */
[----:B------:R-:W-:-:S07]  /*1310*/  IMAD.U32 R2, RZ, RZ, UR4 ;  /* 0x00000004ff027e24 */ /* 0x000fce000f8e00ff */
.L_x_18:
[----:B------:R-:W1:Y:S01]  /*1320*/  S2UR UR36, SR_CTAID.Z ;  /* 0x00000000002479c3 */ /* 0x000e620000002700 */
[----:B------:R-:W-:Y:S01]  /*1330*/  UISETP.GE.AND UP0, UPT, UR23, 0x1, UPT ;  /* 0x000000011700788c */ /* 0x000fe2000bf06270 */
[----:B------:R-:W-:-:S08]  /*1340*/  UMOV UR34, 0x3 ;  /* 0x0000000300227882 */ /* 0x000fd00000000000 */
[----:B------:R-:W-:Y:S05]  /*1350*/  BRA.U !UP0, `(.L_x_19) ;  /* 0x0000000108d47547 */ /* 0x000fea000b800000 */
[----:B------:R-:W2:Y:S01]  /*1360*/  LDCU.128 UR12, c[0x0][0xb10] ;  /* 0x00016200ff0c77ac */ /* 0x000ea20008000c00 */
[----:B------:R-:W3:Y:S01]  /*1370*/  LDCU UR6, c[0x0][0x370] ;  /* 0x00006e00ff0677ac */ /* 0x000ee20008000800 */
[----:B------:R-:W4:Y:S01]  /*1380*/  LDCU UR5, c[0x0][0x374] ;  /* 0x00006e80ff0577ac */ /* 0x000f220008000800 */
[----:B------:R-:W1:Y:S01]  /*1390*/  LDCU UR30, c[0x0][0xb0c] ;  /* 0x00016180ff1e77ac */ /* 0x000e620008000800 */
[----:B------:R-:W1:Y:S01]  /*13a0*/  LDCU UR4, c[0x0][0xb20] ;  /* 0x00016400ff0477ac */ /* 0x000e620008000800 */
[----:B------:R-:W1:Y:S01]  /*13b0*/  LDCU.64 UR8, c[0x0][0xb28] ;  /* 0x00016500ff0877ac */ /* 0x000e620008000a00 */
[----:B--2---:R-:W-:Y:S02]  /*13c0*/  UISETP.NE.AND UP0, UPT, UR14, 0x1, UPT ;  /* 0x000000010e00788c */ /* 0x004fe4000bf05270 */
[----:B----4-:R-:W-:Y:S02]  /*13d0*/  UIMAD.WIDE.U32 UR10, UR5, UR15, URZ ;  /* 0x0000000f050a72a5 */ /* 0x010fe4000f8e00ff */
[----:B---3--:R-:W-:-:S02]  /*13e0*/  UIMAD.WIDE.U32 UR18, UR6, UR12, URZ ;  /* 0x0000000c061272a5 */ /* 0x008fc4000f8e00ff */
[----:B-1----:R-:W-:Y:S02]  /*13f0*/  UISETP.NE.AND UP1, UPT, UR30, 0x1, UPT ;  /* 0x000000011e00788c */ /* 0x002fe4000bf25270 */
[----:B------:R-:W-:Y:S01]  /*1400*/  UISETP.NE.AND UP2, UPT, UR23, 0x1, UPT ;  /* 0x000000011700788c */ /* 0x000fe2000bf45270 */
[----:B------:R-:W-:Y:S02]  /*1410*/  UMOV UR10, UR11 ;  /* 0x0000000b000a7c82 */ /* 0x000fe40008000000 */
[----:B------:R-:W-:Y:S01]  /*1420*/  UMOV UR18, UR19 ;  /* 0x0000001300127c82 */ /* 0x000fe20008000000 */
[----:B------:R-:W-:Y:S02]  /*1430*/  @UP0 USHF.R.U32.HI UR5, URZ, UR4, UR10 ;  /* 0x00000004ff050299 */ /* 0x000fe4000801160a */
[----:B------:R-:W-:Y:S02]  /*1440*/  UIMAD.WIDE.U32 UR20, UR32, UR15, URZ ;  /* 0x0000000f201472a5 */ /* 0x000fe4000f8e00ff */
[----:B------:R-:W-:-:S02]  /*1450*/  UIMAD.WIDE.U32 UR10, UR5, UR8, URZ ;  /* 0x00000008050a72a5 */ /* 0x000fc4000f8e00ff */
[----:B------:R-:W-:Y:S02]  /*1460*/  @UP1 USHF.R.U32.HI UR6, URZ, UR13, UR18 ;  /* 0x0000000dff061299 */ /* 0x000fe40008011612 */
[----:B------:R-:W-:Y:S02]  /*1470*/  UIMAD.WIDE.U32 UR16, UR29, UR12, URZ ;  /* 0x0000000c1d1072a5 */ /* 0x000fe4000f8e00ff */
[----:B------:R-:W-:Y:S01]  /*1480*/  UIMAD.WIDE.U32 UR18, UR6, UR8, URZ ;  /* 0x00000008061272a5 */ /* 0x000fe2000f8e00ff */
[----:B------:R-:W-:Y:S01]  /*1490*/  UMOV UR20, UR21 ;  /* 0x0000001500147c82 */ /* 0x000fe20008000000 */
[----:B------:R-:W-:Y:S01]  /*14a0*/  UMOV UR10, UR11 ;  /* 0x0000000b000a7c82 */ /* 0x000fe20008000000 */
[----:B------:R-:W-:Y:S02]  /*14b0*/  USHF.R.U32.HI UR20, URZ, UR4, UR20 ;  /* 0x00000004ff147299 */ /* 0x000fe40008011614 */
[----:B------:R-:W-:Y:S02]  /*14c0*/  @UP2 USHF.R.U32.HI UR5, URZ, UR9, UR10 ;  /* 0x00000009ff052299 */ /* 0x000fe4000801160a */
[----:B------:R-:W-:Y:S01]  /*14d0*/  UMOV UR7, UR19 ;  /* 0x0000001300077c82 */ /* 0x000fe20008000000 */
[----:B------:R-:W-:Y:S01]  /*14e0*/  UMOV UR16, UR17 ;  /* 0x0000001100107c82 */ /* 0x000fe20008000000 */
[----:B------:R-:W-:-:S02]  /*14f0*/  @UP2 USHF.R.U32.HI UR6, URZ, UR9, UR7 ;  /* 0x00000009ff062299 */ /* 0x000fc40008011607 */
[----:B------:R-:W-:Y:S02]  /*1500*/  USHF.R.U32.HI UR13, URZ, UR13, UR16 ;  /* 0x0000000dff0d7299 */ /* 0x000fe40008011610 */
[----:B------:R-:W-:Y:S02]  /*1510*/  USEL UR4, UR32, UR20, !UP0 ;  /* 0x0000001420047287 */ /* 0x000fe4000c000000 */
[----:B------:R-:W-:Y:S02]  /*1520*/  UIMAD UR7, UR5, UR23, URZ ;  /* 0x00000017050772a4 */ /* 0x000fe4000f8e02ff */
[----:B------:R-:W-:Y:S02]  /*1530*/  USEL UR5, UR29, UR13, !UP1 ;  /* 0x0000000d1d057287 */ /* 0x000fe4000c800000 */
[----:B------:R-:W-:Y:S02]  /*1540*/  UIMAD UR12, UR6, UR23, URZ ;  /* 0x00000017060c72a4 */ /* 0x000fe4000f8e02ff */
[----:B------:R-:W-:-:S02]  /*1550*/  UISETP.GE.AND UP0, UPT, UR4, UR7, UPT ;  /* 0x000000070400728c */ /* 0x000fc4000bf06270 */
[----:B------:R-:W-:Y:S02]  /*1560*/  UIMAD.WIDE.U32 UR10, UR4, UR8, URZ ;  /* 0x00000008040a72a5 */ /* 0x000fe4000f8e00ff */
[----:B------:R-:W-:Y:S02]  /*1570*/  UISETP.GE.OR UP0, UPT, UR5, UR12, UP0 ;  /* 0x0000000c0500728c */ /* 0x000fe40008706670 */
[----:B------:R-:W-:Y:S02]  /*1580*/  UIMAD.WIDE.U32 UR12, UR5, UR8, URZ ;  /* 0x00000008050c72a5 */ /* 0x000fe4000f8e00ff */
[----:B------:R-:W-:Y:S01]  /*1590*/  UIADD3 UR10, UPT, UPT, -UR4, URZ, URZ ;  /* 0x000000ff040a7290 */ /* 0x000fe2000fffe1ff */
[----:B------:R-:W-:Y:S01]  /*15a0*/  UMOV UR8, UR11 ;  /* 0x0000000b00087c82 */ /* 0x000fe20008000000 */
[----:B------:R-:W-:Y:S02]  /*15b0*/  UIADD3 UR11, UPT, UPT, -UR5, URZ, URZ ;  /* 0x000000ff050b7290 */ /* 0x000fe4000fffe1ff */
[----:B------:R-:W-:-:S03]  /*15c0*/  USHF.R.U32.HI UR8, URZ, UR9, UR8 ;  /* 0x00000009ff087299 */ /* 0x000fc60008011608 */
[----:B------:R-:W-:Y:S01]  /*15d0*/  @!UP0 UMOV UR7, UR13 ;  /* 0x0000000d00078c82 */ /* 0x000fe20008000000 */
[----:B------:R-:W-:Y:S02]  /*15e0*/  UIMAD UR32, UR14, UR10, UR32 ;  /* 0x0000000a0e2072a4 */ /* 0x000fe4000f8e0220 */
[----:B------:R-:W-:Y:S02]  /*15f0*/  USEL UR8, UR4, UR8, !UP2 ;  /* 0x0000000804087287 */ /* 0x000fe4000d000000 */
[----:B------:R-:W-:Y:S02]  /*1600*/  @!UP0 USHF.R.U32.HI UR7, URZ, UR9, UR7 ;  /* 0x00000009ff078299 */ /* 0x000fe40008011607 */
[----:B------:R-:W-:Y:S02]  /*1610*/  UIADD3 UR9, UPT, UPT, -UR8, URZ, URZ ;  /* 0x000000ff08097290 */ /* 0x000fe4000fffe1ff */
[----:B------:R-:W-:Y:S02]  /*1620*/  @!UP0 USEL UR7, UR5, UR7, !UP2 ;  /* 0x0000000705078287 */ /* 0x000fe4000d000000 */
[----:B------:R-:W-:-:S02]  /*1630*/  UIMAD UR9, UR23, UR9, UR4 ;  /* 0x00000009170972a4 */ /* 0x000fc4000f8e0204 */
[----:B------:R-:W-:Y:S02]  /*1640*/  @!UP0 UIADD3 UR8, UPT, UPT, UR8, -UR7, URZ ;  /* 0x8000000708088290 */ /* 0x000fe4000fffe0ff */
[----:B------:R-:W-:Y:S02]  /*1650*/  @!UP0 UIMAD UR6, UR9, UR6, UR7 ;  /* 0x00000006090682a4 */ /* 0x000fe4000f8e0207 */
[----:B------:R-:W-:Y:S02]  /*1660*/  @!UP0 UIMAD UR4, UR8, UR23, UR5 ;  /* 0x00000017080482a4 */ /* 0x000fe4000f8e0205 */
[----:B------:R-:W-:Y:S02]  /*1670*/  UIMAD UR29, UR30, UR11, UR29 ;  /* 0x0000000b1e1d72a4 */ /* 0x000fe4000f8e021d */
[----:B------:R-:W-:Y:S01]  /*1680*/  UIMAD UR32, UR4, UR14, UR32 ;  /* 0x0000000e042072a4 */ /* 0x000fe2000f8e0220 */
[----:B------:R-:W-:Y:S02]  /*1690*/  @!UP0 UMOV UR5, UR6 ;  /* 0x0000000600058c82 */ /* 0x000fe40008000000 */
[----:B------:R-:W-:-:S12]  /*16a0*/  UIMAD UR29, UR5, UR30, UR29 ;  /* 0x0000001e051d72a4 */ /* 0x000fd8000f8e021d */
.L_x_19:
[----:B------:R-:W-:Y:S02]  /*16b0*/  UISETP.NE.AND UP1, UPT, UR31, 0x1, UPT ;  /* 0x000000011f00788c */ /* 0x000fe4000bf25270 */
[----:B------:R-:W-:Y:S02]  /*16c0*/  ULOP3.LUT UR24, UR24, 0xffff, URZ, 0xc0, !UPT ;  /* 0x0000ffff18187892 */ /* 0x000fe4000f8ec0ff */
[----:B------:R-:W-:Y:S02]  /*16d0*/  ULOP3.LUT UR21, UR25, 0xffff, URZ, 0xc0, !UPT ;  /* 0x0000ffff19157892 */ /* 0x000fe4000f8ec0ff */
[----:B------:R-:W-:Y:S02]  /*16e0*/  UISETP.NE.AND UP0, UPT, UR22, 0x2, UPT ;  /* 0x000000021600788c */ /* 0x000fe4000bf05270 */
[----:B------:R-:W-:Y:S02]  /*16f0*/  ULOP3.LUT UR28, UR28, 0x400, URZ, 0xc0, !UPT ;  /* 0x000004001c1c7892 */ /* 0x000fe4000f8ec0ff */
[----:B------:R-:W-:-:S02]  /*1700*/  ULOP3.LUT UR27, UR27, 0x400, URZ, 0xc0, !UPT ;  /* 0x000004001b1b7892 */ /* 0x000fc4000f8ec0ff */
[----:B------:R-:W-:Y:S02]  /*1710*/  USHF.L.U32 UR24, UR35, UR24, URZ ;  /* 0x0000001823187299 */ /* 0x000fe400080006ff */
[----:B------:R-:W-:Y:S01]  /*1720*/  USHF.L.U32 UR21, UR34, UR21, URZ ;  /* 0x0000001522157299 */ /* 0x000fe200080006ff */
[----:B------:R-:W-:Y:S11]  /*1730*/  BRA.U UP1, `(.L_x_20) ;  /* 0x0000000101447547 */ /* 0x000ff6000b800000 */
[----:B------:R-:W2:Y:S01]  /*1740*/  LDCU.128 UR8, c[0x0][0xb10] ;  /* 0x00016200ff0877ac */ /* 0x000ea20008000c00 */
[----:B------:R-:W3:Y:S01]  /*1750*/  LDCU UR12, c[0x0][0xb0c] ;  /* 0x00016180ff0c77ac */ /* 0x000ee20008000800 */
[----:B------:R-:W4:Y:S01]  /*1760*/  LDCU UR13, c[0x0][0xb20] ;  /* 0x00016400ff0d77ac */ /* 0x000f220008000800 */
[----:B--2---:R-:W-:Y:S02]  /*1770*/  UIMAD.WIDE.U32 UR6, UR29, UR8, URZ ;  /* 0x000000081d0672a5 */ /* 0x004fe4000f8e00ff */
[----:B------:R-:W-:Y:S02]  /*1780*/  UIMAD.WIDE.U32 UR4, UR32, UR11, URZ ;  /* 0x0000000b200472a5 */ /* 0x000fe4000f8e00ff */
[----:B---3--:R-:W-:Y:S02]  /*1790*/  UISETP.NE.AND UP2, UPT, UR12, 0x1, UPT ;  /* 0x000000010c00788c */ /* 0x008fe4000bf45270 */
[----:B------:R-:W-:Y:S01]  /*17a0*/  UISETP.NE.AND UP1, UPT, UR10, 0x1, UPT ;  /* 0x000000010a00788c */ /* 0x000fe2000bf25270 */
[----:B------:R-:W-:-:S02]  /*17b0*/  UMOV UR6, UR7 ;  /* 0x0000000700067c82 */ /* 0x000fc40008000000 */
[----:B------:R-:W-:Y:S01]  /*17c0*/  UMOV UR4, UR5 ;  /* 0x0000000500047c82 */ /* 0x000fe20008000000 */
[----:B------:R-:W-:Y:S02]  /*17d0*/  USHF.R.U32.HI UR9, URZ, UR9, UR6 ;  /* 0x00000009ff097299 */ /* 0x000fe40008011606 */
[----:B----4-:R-:W-:Y:S02]  /*17e0*/  USHF.R.U32.HI UR4, URZ, UR13, UR4 ;  /* 0x0000000dff047299 */ /* 0x010fe40008011604 */
[----:B------:R-:W-:Y:S02]  /*17f0*/  USEL UR5, UR29, UR9, !UP2 ;  /* 0x000000091d057287 */ /* 0x000fe4000d000000 */
[----:B------:R-:W-:-:S04]  /*1800*/  USEL UR4, UR32, UR4, !UP1 ;  /* 0x0000000420047287 */ /* 0x000fc8000c800000 */
[----:B------:R-:W-:Y:S02]  /*1810*/  UIADD3 UR6, UPT, UPT, UR5, -UR4, URZ ;  /* 0x8000000405067290 */ /* 0x000fe4000fffe0ff */
[----:B------:R-:W-:Y:S02]  /*1820*/  UIADD3 UR4, UPT, UPT, -UR5, UR4, URZ ;  /* 0x0000000405047290 */ /* 0x000fe4000fffe1ff */
[----:B------:R-:W-:Y:S02]  /*1830*/  UIMAD UR32, UR6, UR10, UR32 ;  /* 0x0000000a062072a4 */ /* 0x000fe4000f8e0220 */
[----:B------:R-:W-:-:S12]  /*1840*/  UIMAD UR29, UR4, UR12, UR29 ;  /* 0x0000000c041d72a4 */ /* 0x000fd8000f8e021d */
.L_x_20:
[----:B------:R-:W-:Y:S05]  /*1850*/  BRA.U !UP5, `(.L_x_21) ;  /* 0x000000010d0c7547 */ /* 0x000fea000b800000 */
[----:B------:R-:W-:Y:S01]  /*1860*/  UCGABAR_WAIT ;  /* 0x0000000000007dc7 */ /* 0x000fe20008000000 */
[----:B------:R-:W-:Y:S01]  /*1870*/  CCTL.IVALL ;  /* 0x00000000ff00798f */ /* 0x000fe20002000000 */
[----:B------:R-:W-:Y:S05]  /*1880*/  BRA `(.L_x_22) ;  /* 0x0000000000047947 */ /* 0x000fea0003800000 */
.L_x_21:
[----:B------:R-:W-:Y:S06]  /*1890*/  BAR.SYNC.DEFER_BLOCKING 0x0 ;  /* 0x0000000000007b1d */ /* 0x000fec0000010000 */
.L_x_22:
[----:B------:R-:W-:Y:S05]  /*18a0*/  BRA.U UP0, `(.L_x_23) ;  /* 0x00000019000c7547 */ /* 0x000fea000b800000 */
[----:B------:R-:W2:Y:S01]  /*18b0*/  LDCU UR6, c[0x0][0x38c] ;  /* 0x00007180ff0677ac */ /* 0x000ea20008000800 */
[----:B------:R-:W-:Y:S01]  /*18c0*/  PLOP3.LUT P1, PT, PT, PT, UP3, 0x80, 0x8 ;  /* 0x000000000008781c */ /* 0x000fe20003f2f038 */
[----:B------:R-:W-:Y:S01]  /*18d0*/  IMAD.MOV.U32 R12, RZ, RZ, 0x1 ;  /* 0x00000001ff0c7424 */ /* 0x000fe200078e00ff */
[----:B------:R-:W-:Y:S01]  /*18e0*/  ISETP.EQ.OR P2, PT, R0, RZ, P3 ;  /* 0x000000ff0000720c */ /* 0x000fe20001f42670 */
[----:B------:R-:W-:Y:S01]  /*18f0*/  UISETP.NE.AND UP1, UPT, UR22, URZ, UPT ;  /* 0x000000ff1600728c */ /* 0x000fe2000bf25270 */
[----:B------:R-:W-:Y:S02]  /*1900*/  PLOP3.LUT P1, PT, P1, PT, PT, 0x8, 0x80 ;  /* 0x000000000080781c */ /* 0x000fe40000f2e170 */
[----:B------:R-:W-:Y:S01]  /*1910*/  CS2R R10, SRZ ;  /* 0x00000000000a7805 */ /* 0x000fe2000001ff00 */
[----:B------:R-:W-:Y:S01]  /*1920*/  IMAD.MOV.U32 R9, RZ, RZ, RZ ;  /* 0x000000ffff097224 */ /* 0x000fe200078e00ff */
[----:B------:R-:W3:Y:S01]  /*1930*/  LDCU UR41, c[0x0][0x370] ;  /* 0x00006e00ff2977ac */ /* 0x000ee20008000800 */
[----:B------:R-:W-:Y:S01]  /*1940*/  IMAD.MOV.U32 R8, RZ, RZ, 0x1 ;  /* 0x00000001ff087424 */ /* 0x000fe200078e00ff */
[----:B------:R-:W4:Y:S01]  /*1950*/  LDCU.64 UR30, c[0x0][0x348] ;  /* 0x00006900ff1e77ac */ /* 0x000f220008000a00 */
[----:B------:R-:W1:Y:S01]  /*1960*/  LDCU UR39, c[0x0][0x374] ;  /* 0x00006e80ff2777ac */ /* 0x000e620008000800 */
[----:B--2---:R-:W-:-:S02]  /*1970*/  UIADD3 UR5, UPT, UPT, UR6, 0x1f, URZ ;  /* 0x0000001f06057890 */ /* 0x004fc4000fffe0ff */
[----:B------:R-:W-:Y:S02]  /*1980*/  UIADD3 UR47, UPT, UPT, UR6, 0x3e, URZ ;  /* 0x0000003e062f7890 */ /* 0x000fe4000fffe0ff */
[----:B------:R-:W-:-:S04]  /*1990*/  USHF.R.S32.HI UR4, URZ, 0x1f, UR5 ;  /* 0x0000001fff047899 */ /* 0x000fc80008011405 */
[----:B------:R-:W-:Y:S02]  /*19a0*/  ULEA.HI UR4, UR4, UR5, URZ, 0x5 ;  /* 0x0000000504047291 */ /* 0x000fe4000f8f28ff */
[----:B------:R-:W-:Y:S02]  /*19b0*/  USHF.L.U32 UR5, UR26, 0x5, URZ ;  /* 0x000000051a057899 */ /* 0x000fe400080006ff */
[----:B------:R-:W-:Y:S02]  /*19c0*/  USHF.R.S32.HI UR43, URZ, 0x5, UR4 ;  /* 0x00000005ff2b7899 */ /* 0x000fe40008011404 */
[----:B------:R-:W-:Y:S02]  /*19d0*/  UIADD3 UR4, UPT, UPT, UR6, -0x1, URZ ;  /* 0xffffffff06047890 */ /* 0x000fe4000fffe0ff */
[----:B------:R-:W-:Y:S02]  /*19e0*/  UISETP.LT.U32.AND UP0, UPT, UR43, 0xc, UPT ;  /* 0x0000000c2b00788c */ /* 0x000fe4000bf01070 */
[----:B------:R-:W-:-:S02]  /*19f0*/  UISETP.GE.U32.AND UP2, UPT, UR4, -0x3f, UPT ;  /* 0xffffffc10400788c */ /* 0x000fc4000bf46070 */
[----:B------:R-:W-:Y:S02]  /*1a00*/  USEL UR42, UR43, 0xc, UP0 ;  /* 0x0000000c2b2a7887 */ /* 0x000fe40008000000 */
[----:B------:R-:W-:Y:S02]  /*1a10*/  ULOP3.LUT UR44, UR5, 0x20, URZ, 0xe2, !UPT ;  /* 0x00000020052c7892 */ /* 0x000fe4000f8ee2ff */
[----:B------:R-:W-:Y:S02]  /*1a20*/  UIADD3 UR25, UPT, UPT, UR42, -0x1, URZ ;  /* 0xffffffff2a197890 */ /* 0x000fe4000fffe0ff */
[----:B------:R-:W-:Y:S02]  /*1a30*/  USEL UR26, UR33, 0x2, UP1 ;  /* 0x00000002211a7887 */ /* 0x000fe40008800000 */
[----:B------:R-:W-:Y:S02]  /*1a40*/  UIADD3 UR45, UPT, UPT, UR43, -UR42, URZ ;  /* 0x8000002a2b2d7290 */ /* 0x000fe4000fffe0ff */
[----:B------:R-:W-:Y:S01]  /*1a50*/  @UP2 UIADD3 UR25, UPT, UPT, UR42, URZ, URZ ;  /* 0x000000ff2a192290 */ /* 0x000fe2000fffe0ff */
[----:B------:R-:W-:-:S03]  /*1a60*/  UMOV UR5, URZ ;  /* 0x000000ff00057c82 */ /* 0x000fc60008000000 */
[----:B-1-34-:R-:W-:-:S12]  /*1a70*/  UIADD3 UR25, UPT, UPT, UR25, 0x1, URZ ;  /* 0x0000000119197890 */ /* 0x01afd8000fffe0ff */
.L_x_43:
[----:B------:R-:W-:Y:S01]  /*1a80*/  UISETP.NE.AND UP0, UPT, UR54, URZ, UPT ;  /* 0x000000ff3600728c */ /* 0x000fe2000bf05270 */
[----:B------:R-:W1:Y:S08]  /*1a90*/  S2UR UR54, SR_CgaCtaId ;  /* 0x00000000003679c3 */ /* 0x000e700000008800 */
[----:B------:R-:W-:Y:S05]  /*1aa0*/  BRA.U UP0, `(.L_x_24) ;  /* 0x0000000100347547 */ /* 0x000fea000b800000 */
[----:B------:R-:W2:Y:S01]  /*1ab0*/  S2R R0, SR_CgaCtaId ;  /* 0x0000000000007919 */ /* 0x000ea20000008800 */
[----:B------:R-:W-:-:S04]  /*1ac0*/  MOV R2, 0x400 ;  /* 0x0000040000027802 */ /* 0x000fc80000000f00 */
[----:B--2---:R-:W-:Y:S02]  /*1ad0*/  LEA R0, R0, R2, 0x18 ;  /* 0x0000000200007211 */ /* 0x004fe400078ec0ff */
[----:B------:R-:W-:-:S03]  /*1ae0*/  SHF.L.U32 R2, R8, 0x1f, RZ ;  /* 0x0000001f08027819 */ /* 0x000fc600000006ff */
[----:B------:R-:W-:-:S04]  /*1af0*/  IMAD R0, R9, 0x8, R0 ;  /* 0x0000000809007824 */ /* 0x000fc800078e0200 */
[----:B------:R-:W2:Y:S02]  /*1b00*/  SYNCS.PHASECHK.TRANS64.TRYWAIT P0, [R0+URZ+0x170], R2 ;  /* 0x00017002000075a7 */ /* 0x000ea400080011ff */
[----:B--2---:R-:W-:Y:S05]  /*1b10*/  @!P0 BRA `(.L_x_25) ;  /* 0x00000064000c8947 */ /* 0x004fea0003800000 */
.L_x_131:
[----:B------:R-:W-:Y:S01]  /*1b20*/  VIADD R9, R9, 0x1 ;  /* 0x0000000109097836 */ /* 0x000fe20000000000 */
[----:B------:R2:W-:Y:S04]  /*1b30*/  SYNCS.ARRIVE.TRANS64.A1T0 RZ, [R0+URZ+0x160], RZ ;  /* 0x000160ff00ff79a7 */ /* 0x0005e800081000ff */
[----:B------:R-:W-:-:S04]  /*1b40*/  ISETP.NE.AND P0, PT, R9, 0x2, PT ;  /* 0x000000020900780c */ /* 0x000fc80003f05270 */
[----:B------:R-:W-:Y:S02]  /*1b50*/  SEL R9, R9, RZ, P0 ;  /* 0x000000ff09097207 */ /* 0x000fe40000000000 */
[----:B--2---:R-:W-:-:S04]  /*1b60*/  SEL R0, RZ, 0x1, P0 ;  /* 0x00000001ff007807 */ /* 0x004fc80000000000 */
[----:B------:R-:W-:-:S07]  /*1b70*/  LOP3.LUT R8, R8, R0, RZ, 0x3c, !PT ;  /* 0x0000000008087212 */ /* 0x000fce00078e3cff */
.L_x_24:
[----:B------:R-:W-:Y:S01]  /*1b80*/  UMOV UR6, 0x400 ;  /* 0x0000040000067882 */ /* 0x000fe20000000000 */
[----:B------:R-:W-:Y:S01]  /*1b90*/  SHF.L.U32 R0, R12, 0x1f, RZ ;  /* 0x0000001f0c007819 */ /* 0x000fe200000006ff */
[----:B-1----:R-:W-:Y:S02]  /*1ba0*/  ULEA UR6, UR54, UR6, 0x18 ;  /* 0x0000000636067291 */ /* 0x002fe4000f8ec0ff */
[----:B------:R-:W-:Y:S02]  /*1bb0*/  UISETP.GE.U32.AND UP0, UPT, UR47, 0x3f, UPT ;  /* 0x0000003f2f00788c */ /* 0x000fe4000bf06070 */
[----:B------:R-:W-:Y:S02]  /*1bc0*/  ULEA UR4, UR5, UR6, 0x3 ;  /* 0x0000000605047291 */ /* 0x000fe4000f8e18ff */
[----:B------:R-:W-:Y:S02]  /*1bd0*/  ULEA UR11, UR32, UR46, 0x1 ;  /* 0x0000002e200b7291 */ /* 0x000fe4000f8e08ff */
[----:B------:R-:W-:-:S02]  /*1be0*/  ULEA UR35, UR29, UR44, 0x6 ;  /* 0x0000002c1d237291 */ /* 0x000fc4000f8e30ff */
[----:B------:R-:W-:Y:S01]  /*1bf0*/  USHF.L.U32 UR11, UR11, 0x5, URZ ;  /* 0x000000050b0b7899 */ /* 0x000fe200080006ff */
[----:B------:R-:W-:Y:S02]  /*1c00*/  UMOV UR13, URZ ;  /* 0x000000ff000d7c82 */ /* 0x000fe40008000000 */
[----:B------:R1:W2:Y:S01]  /*1c10*/  SYNCS.PHASECHK.TRANS64.TRYWAIT P0, [UR4+0x60], R0 ;  /* 0x00006000ff0075a7 */ /* 0x0002a20008001104 */
[----:B------:R-:W-:Y:S08]  /*1c20*/  BRA.U !UP0, `(.L_x_26) ;  /* 0x0000000108cc7547 */ /* 0x000ff0000b800000 */
[----:B------:R-:W-:Y:S01]  /*1c30*/  UMOV UR7, URZ ;  /* 0x000000ff00077c82 */ /* 0x000fe20008000000 */
[----:B------:R-:W-:-:S05]  /*1c40*/  UMOV UR4, UR5 ;  /* 0x0000000500047c82 */ /* 0x000fca0008000000 */
.L_x_32:
[----:B------:R-:W-:Y:S01]  /*1c50*/  ULEA UR33, UR4, UR6, 0x3 ;  /* 0x0000000604217291 */ /* 0x000fe2000f8e18ff */
[----:B------:R-:W-:Y:S01]  /*1c60*/  @!P3 MOV R2, 0x4000 ;  /* 0x000040000002b802 */ /* 0x000fe20000000f00 */
[----:B--2-4-:R-:W-:Y:S10]  /*1c70*/  @P0 BRA `(.L_x_27) ;  /* 0x00000000000c0947 */ /* 0x014ff40003800000 */
[----:B------:R-:W-:-:S04]  /*1c80*/  SHF.L.U32 R3, R12, 0x1f, RZ ;  /* 0x0000001f0c037819 */ /* 0x000fc800000006ff */
[----:B------:R-:W2:Y:S02]  /*1c90*/  SYNCS.PHASECHK.TRANS64.TRYWAIT P0, [UR33+0x60], R3 ;  /* 0x00006003ff0075a7 */ /* 0x000ea40008001121 */
[----:B--2---:R-:W-:Y:S05]  /*1ca0*/  @!P0 BRA `(.L_x_28) ;  /* 0x0000006000bc8947 */ /* 0x004fea0003800000 */
.L_x_27:
[----:B------:R2:W-:Y:S01]  /*1cb0*/  @!P3 SYNCS.ARRIVE.TRANS64 RZ, [UR33], R2 ;  /* 0x00000002ffffb9a7 */ /* 0x0005e20008000021 */
[----:B------:R-:W-:-:S04]  /*1cc0*/  ULOP3.LUT UR5, UR26, 0x2, URZ, 0xfc, !UPT ;  /* 0x000000021a057892 */ /* 0x000fc8000f8efcff */
[----:B------:R-:W-:-:S09]  /*1cd0*/  UISETP.NE.AND UP0, UPT, UR5, 0x2, UPT ;  /* 0x000000020500788c */ /* 0x000fd2000bf05270 */
[----:B------:R-:W-:Y:S05]  /*1ce0*/  BRA.U UP0, `(.L_x_29) ;  /* 0x0000000100047547 */ /* 0x000fea000b800000 */
[----:B------:R-:W-:Y:S05]  /*1cf0*/  BPT.TRAP 0x1 ;  /* 0x000000040000795c */ /* 0x000fea0000300000 */
.L_x_29:
[----:B------:R-:W-:Y:S04]  /*1d00*/  BSSY.RECONVERGENT B0, `(.L_x_30) ;  /* 0x0000003000007945 */ /* 0x000fe80003800200 */
[----:B------:R-:W-:Y:S05]  /*1d10*/  @P2 BRA `(.L_x_31) ;  /* 0x0000000000042947 */ /* 0x000fea0003800000 */
[----:B------:R-:W-:Y:S05]  /*1d20*/  BPT.TRAP 0x1 ;  /* 0x000000040000795c */ /* 0x000fea0000300000 */
.L_x_31:
[----:B------:R-:W-:Y:S05]  /*1d30*/  BSYNC.RECONVERGENT B0 ;  /* 0x0000000000007941 */ /* 0x000fea0003800200 */
.L_x_30:
[----:B------:R-:W-:Y:S02]  /*1d40*/  UIADD3 UR5, UPT, UPT, UR4, 0x1, URZ ;  /* 0x0000000104057890 */ /* 0x000fe4000fffe0ff */
[----:B------:R-:W-:Y:S02]  /*1d50*/  USHF.L.U32 UR4, UR4, 0xb, URZ ;  /* 0x0000000b04047899 */ /* 0x000fe400080006ff */
[----:B------:R-:W-:Y:S02]  /*1d60*/  UISETP.NE.AND UP0, UPT, UR5, 0xc, UPT ;  /* 0x0000000c0500788c */ /* 0x000fe4000bf05270 */
[----:B------:R-:W-:Y:S02]  /*1d70*/  ULOP3.LUT UR32, UR28, UR4, URZ, 0xfc, !UPT ;  /* 0x000000041c207292 */ /* 0x000fe4000f8efcff */
[----:B------:R-:W-:Y:S02]  /*1d80*/  USEL UR9, URZ, 0x1, UP0 ;  /* 0x00000001ff097887 */ /* 0x000fe40008000000 */
[----:B------:R-:W-:-:S02]  /*1d90*/  USEL UR5, UR5, URZ, UP0 ;  /* 0x000000ff05057287 */ /* 0x000fc40008000000 */
[----:B------:R-:W-:Y:S02]  /*1da0*/  UIADD3 UR14, UP0, UPT, UR30, 0x180, URZ ;  /* 0x000001801e0e7890 */ /* 0x000fe4000ff1e0ff */
[----:B------:R-:W-:Y:S01]  /*1db0*/  ULEA UR8, UR5, UR6, 0x3 ;  /* 0x0000000605087291 */ /* 0x000fe2000f8e18ff */
[----:B------:R-:W-:Y:S01]  /*1dc0*/  LOP3.LUT R12, R12, UR9, RZ, 0x3c, !PT ;  /* 0x000000090c0c7c12 */ /* 0x000fe2000f8e3cff */
[----:B------:R-:W-:Y:S02]  /*1dd0*/  ULOP3.LUT UR4, UR27, UR4, URZ, 0xfc, !UPT ;  /* 0x000000041b047292 */ /* 0x000fe4000f8efcff */
[----:B------:R-:W-:Y:S01]  /*1de0*/  USHF.L.U32 UR34, UR7, 0x5, URZ ;  /* 0x0000000507227899 */ /* 0x000fe200080006ff */
[----:B-1----:R-:W-:Y:S01]  /*1df0*/  SHF.L.U32 R0, R12, 0x1f, RZ ;  /* 0x0000001f0c007819 */ /* 0x002fe200000006ff */
[----:B------:R-:W-:Y:S02]  /*1e00*/  UIADD3 UR7, UPT, UPT, UR7, 0x1, URZ ;  /* 0x0000000107077890 */ /* 0x000fe4000fffe0ff */
[----:B------:R-:W-:Y:S01]  /*1e10*/  UIADD3 UR16, UP1, UPT, UR30, 0x80, URZ ;  /* 0x000000801e107890 */ /* 0x000fe2000ff3e0ff */
[----:B------:R3:W4:Y:S01]  /*1e20*/  SYNCS.PHASECHK.TRANS64.TRYWAIT P0, [UR8+0x60], R0 ;  /* 0x00006000ff0075a7 */ /* 0x0007220008001108 */
[----:B------:R-:W-:-:S02]  /*1e30*/  ULEA UR32, UR32, UR6, 0x2 ;  /* 0x0000000620207291 */ /* 0x000fc4000f8e10ff */
[----:B------:R-:W-:Y:S02]  /*1e40*/  ULEA UR4, UR4, UR6, 0x2 ;  /* 0x0000000604047291 */ /* 0x000fe4000f8e10ff */
[----:B------:R-:W-:Y:S02]  /*1e50*/  UIADD3.X UR15, UPT, UPT, URZ, UR31, URZ, UP0, !UPT ;  /* 0x0000001fff0f7290 */ /* 0x000fe400087fe4ff */
[----:B------:R-:W-:Y:S02]  /*1e60*/  UISETP.NE.AND UP0, UPT, UR7, UR25, UPT ;  /* 0x000000190700728c */ /* 0x000fe4000bf05270 */
[----:B------:R-:W-:Y:S02]  /*1e70*/  UIADD3.X UR17, UPT, UPT, URZ, UR31, URZ, UP1, !UPT ;  /* 0x0000001fff117290 */ /* 0x000fe40008ffe4ff */
[----:B------:R-:W-:Y:S02]  /*1e80*/  UIADD3 UR32, UPT, UPT, UR32, 0x6800, URZ ;  /* 0x0000680020207890 */ /* 0x000fe4000fffe0ff */
[----:B------:R-:W-:-:S02]  /*1e90*/  UIADD3 UR8, UPT, UPT, UR4, 0x1e800, URZ ;  /* 0x0001e80004087890 */ /* 0x000fc4000fffe0ff */
[----:B------:R-:W-:Y:S02]  /*1ea0*/  UPRMT UR13, URZ, 0x5410, UR24 ;  /* 0x00005410ff0d7896 */ /* 0x000fe40008000018 */
[----:B------:R-:W-:Y:S01]  /*1eb0*/  UPRMT UR4, URZ, 0x5410, UR21 ;  /* 0x00005410ff047896 */ /* 0x000fe20008000015 */
[----:B------:R-:W-:Y:S01]  /*1ec0*/  UMOV UR18, 0x0 ;  /* 0x0000000000127882 */ /* 0x000fe20000000000 */
[----:B------:R-:W-:Y:S01]  /*1ed0*/  UMOV UR19, 0x10000000 ;  /* 0x1000000000137882 */ /* 0x000fe20000000000 */
[----:B------:R-:W-:Y:S01]  /*1ee0*/  UMOV UR12, UR36 ;  /* 0x00000024000c7c82 */ /* 0x000fe20008000000 */
[----:B------:R-:W-:Y:S01]  /*1ef0*/  UMOV UR9, UR33 ;  /* 0x0000002100097c82 */ /* 0x000fe20008000000 */
[----:B------:R-:W-:Y:S02]  /*1f00*/  UMOV UR10, UR34 ;  /* 0x00000022000a7c82 */ /* 0x000fe40008000000 */
[----:B------:R1:W-:Y:S02]  /*1f10*/  UTMALDG.3D.MULTICAST [UR32], [UR16], UR13, desc[UR18] ;  /* 0x00001220100073b4 */ /* 0x0003e4000801180d */
[----:B------:R2:W-:Y:S01]  /*1f20*/  UTMALDG.3D.MULTICAST [UR8], [UR14], UR4, desc[UR18] ;  /* 0x000012080e0073b4 */ /* 0x0005e20008011804 */
[----:B-1----:R-:W-:Y:S01]  /*1f30*/  UMOV UR13, UR25 ;  /* 0x00000019000d7c82 */ /* 0x002fe20008000000 */
[----:B--2---:R-:W-:Y:S01]  /*1f40*/  UMOV UR4, UR5 ;  /* 0x0000000500047c82 */ /* 0x004fe20008000000 */
[----:B---3--:R-:W-:Y:S05]  /*1f50*/  BRA.U UP0, `(.L_x_32) ;  /* 0xfffffffd003c7547 */ /* 0x008fea000b83ffff */
.L_x_26:
[----:B------:R-:W-:Y:S01]  /*1f60*/  ULEA UR4, UR5, UR6, 0x3 ;  /* 0x0000000605047291 */ /* 0x000fe2000f8e18ff */
[----:B-1----:R-:W-:Y:S01]  /*1f70*/  SHF.L.U32 R0, R12, 0x1f, RZ ;  /* 0x0000001f0c007819 */ /* 0x002fe200000006ff */
[----:B------:R-:W-:Y:S01]  /*1f80*/  @!P1 SYNCS.ARRIVE.TRANS64.A1T0 RZ, [UR6+0xf8], RZ ;  /* 0x0000f8ffffff99a7 */ /* 0x000fe20008100006 */
[----:B------:R-:W-:-:S06]  /*1f90*/  UISETP.GT.AND UP0, UPT, UR43, UR42, UPT ;  /* 0x0000002a2b00728c */ /* 0x000fcc000bf04270 */
[----:B--2-4-:R1:W2:Y:S03]  /*1fa0*/  SYNCS.PHASECHK.TRANS64.TRYWAIT P0, [UR4+0x60], R0 ;  /* 0x00006000ff0075a7 */ /* 0x0142a60008001104 */
[----:B------:R-:W-:Y:S05]  /*1fb0*/  BRA.U !UP0, `(.L_x_33) ;  /* 0x0000000108d07547 */ /* 0x000fea000b800000 */
[----:B------:R-:W-:Y:S01]  /*1fc0*/  UIADD3 UR29, UPT, UPT, UR45, UR13, URZ ;  /* 0x0000000d2d1d7290 */ /* 0x000fe2000fffe0ff */
[----:B------:R-:W-:-:S11]  /*1fd0*/  UMOV UR4, UR5 ;  /* 0x0000000500047c82 */ /* 0x000fd60008000000 */
.L_x_39:
[----:B------:R-:W-:Y:S01]  /*1fe0*/  ULEA UR17, UR4, UR6, 0x3 ;  /* 0x0000000604117291 */ /* 0x000fe2000f8e18ff */
[----:B--2---:R-:W-:Y:S01]  /*1ff0*/  @!P3 MOV R2, 0x4000 ;  /* 0x000040000002b802 */ /* 0x004fe20000000f00 */
[----:B--2-4-:R-:W-:Y:S10]  /*2000*/  @P0 BRA `(.L_x_34) ;  /* 0x00000000000c0947 */ /* 0x014ff40003800000 */
[----:B------:R-:W-:-:S04]  /*2010*/  SHF.L.U32 R3, R12, 0x1f, RZ ;  /* 0x0000001f0c037819 */ /* 0x000fc800000006ff */
[----:B------:R-:W2:Y:S02]  /*2020*/  SYNCS.PHASECHK.TRANS64.TRYWAIT P0, [UR17+0x60], R3 ;  /* 0x00006003ff0075a7 */ /* 0x000ea40008001111 */
[----:B--2---:R-:W-:Y:S05]  /*2030*/  @!P0 BRA `(.L_x_35) ;  /* 0x0000005c00f08947 */ /* 0x004fea0003800000 */
.L_x_34:
[----:B------:R2:W-:Y:S01]  /*2040*/  @!P3 SYNCS.ARRIVE.TRANS64 RZ, [UR17], R2 ;  /* 0x00000002ffffb9a7 */ /* 0x0005e20008000011 */
[----:B------:R-:W-:-:S04]  /*2050*/  ULOP3.LUT UR5, UR26, 0x2, URZ, 0xfc, !UPT ;  /* 0x000000021a057892 */ /* 0x000fc8000f8efcff */
[----:B------:R-:W-:-:S09]  /*2060*/  UISETP.NE.AND UP0, UPT, UR5, 0x2, UPT ;  /* 0x000000020500788c */ /* 0x000fd2000bf05270 */
[----:B------:R-:W-:Y:S05]  /*2070*/  BRA.U UP0, `(.L_x_36) ;  /* 0x0000000100047547 */ /* 0x000fea000b800000 */
[----:B------:R-:W-:Y:S05]  /*2080*/  BPT.TRAP 0x1 ;  /* 0x000000040000795c */ /* 0x000fea0000300000 */
.L_x_36:
[----:B------:R-:W-:Y:S04]  /*2090*/  BSSY.RECONVERGENT B0, `(.L_x_37) ;  /* 0x0000003000007945 */ /* 0x000fe80003800200 */
[----:B------:R-:W-:Y:S05]  /*20a0*/  @P2 BRA `(.L_x_38) ;  /* 0x0000000000042947 */ /* 0x000fea0003800000 */
[----:B------:R-:W-:Y:S05]  /*20b0*/  BPT.TRAP 0x1 ;  /* 0x000000040000795c */ /* 0x000fea0000300000 */
.L_x_38:
[----:B------:R-:W-:Y:S05]  /*20c0*/  BSYNC.RECONVERGENT B0 ;  /* 0x0000000000007941 */ /* 0x000fea0003800200 */
.L_x_37:
[----:B------:R-:W-:Y:S02]  /*20d0*/  UIADD3 UR5, UPT, UPT, UR4, 0x1, URZ ;  /* 0x0000000104057890 */ /* 0x000fe4000fffe0ff */
[----:B------:R-:W-:Y:S02]  /*20e0*/  USHF.L.U32 UR4, UR4, 0xb, URZ ;  /* 0x0000000b04047899 */ /* 0x000fe400080006ff */
[----:B------:R-:W-:Y:S02]  /*20f0*/  UISETP.NE.AND UP0, UPT, UR5, 0xc, UPT ;  /* 0x0000000c0500788c */ /* 0x000fe4000bf05270 */
[----:B------:R-:W-:Y:S02]  /*2100*/  USHF.L.U32 UR18, UR13, 0x5, URZ ;  /* 0x000000050d127899 */ /* 0x000fe400080006ff */
[----:B------:R-:W-:Y:S02]  /*2110*/  USEL UR8, URZ, 0x1, UP0 ;  /* 0x00000001ff087887 */ /* 0x000fe40008000000 */
[----:B------:R-:W-:-:S02]  /*2120*/  USEL UR5, UR5, URZ, UP0 ;  /* 0x000000ff05057287 */ /* 0x000fc40008000000 */
[----:B------:R-:W-:Y:S02]  /*2130*/  UIADD3 UR22, UP0, UPT, UR30, 0x180, URZ ;  /* 0x000001801e167890 */ /* 0x000fe4000ff1e0ff */
[----:B------:R-:W-:Y:S01]  /*2140*/  ULEA UR7, UR5, UR6, 0x3 ;  /* 0x0000000605077291 */ /* 0x000fe2000f8e18ff */
[----:B------:R-:W-:Y:S01]  /*2150*/  LOP3.LUT R12, R12, UR8, RZ, 0x3c, !PT ;  /* 0x000000080c0c7c12 */ /* 0x000fe2000f8e3cff */
[----:B------:R-:W-:Y:S02]  /*2160*/  ULOP3.LUT UR8, UR27, UR4, URZ, 0xfc, !UPT ;  /* 0x000000041b087292 */ /* 0x000fe4000f8efcff */
[----:B------:R-:W-:Y:S01]  /*2170*/  UIADD3 UR13, UPT, UPT, UR13, 0x1, URZ ;  /* 0x000000010d0d7890 */ /* 0x000fe2000fffe0ff */
[----:B-1----:R-:W-:Y:S01]  /*2180*/  SHF.L.U32 R0, R12, 0x1f, RZ ;  /* 0x0000001f0c007819 */ /* 0x002fe200000006ff */
[----:B------:R-:W-:Y:S02]  /*2190*/  UIADD3 UR14, UP1, UPT, UR30, 0x80, URZ ;  /* 0x000000801e0e7890 */ /* 0x000fe4000ff3e0ff */
[----:B------:R-:W-:Y:S01]  /*21a0*/  UIADD3.X UR23, UPT, UPT, URZ, UR31, URZ, UP0, !UPT ;  /* 0x0000001fff177290 */ /* 0x000fe200087fe4ff */
[----:B------:R3:W4:Y:S01]  /*21b0*/  SYNCS.PHASECHK.TRANS64.TRYWAIT P0, [UR7+0x60], R0 ;  /* 0x00006000ff0075a7 */ /* 0x0007220008001107 */
[----:B------:R-:W-:-:S02]  /*21c0*/  ULOP3.LUT UR7, UR28, UR4, URZ, 0xfc, !UPT ;  /* 0x000000041c077292 */ /* 0x000fc4000f8efcff */
[----:B------:R-:W-:Y:S02]  /*21d0*/  ULEA UR8, UR8, UR6, 0x2 ;  /* 0x0000000608087291 */ /* 0x000fe4000f8e10ff */
[----:B------:R-:W-:Y:S02]  /*21e0*/  ULEA UR7, UR7, UR6, 0x2 ;  /* 0x0000000607077291 */ /* 0x000fe4000f8e10ff */
[----:B------:R-:W-:Y:S02]  /*21f0*/  UISETP.NE.AND UP0, UPT, UR13, UR29, UPT ;  /* 0x0000001d0d00728c */ /* 0x000fe4000bf05270 */
[----:B------:R-:W-:Y:S02]  /*2200*/  UIADD3 UR16, UPT, UPT, UR7, 0x6800, URZ ;  /* 0x0000680007107890 */ /* 0x000fe4000fffe0ff */
[----:B------:R-:W-:Y:S02]  /*2210*/  UIADD3.X UR15, UPT, UPT, URZ, UR31, URZ, UP1, !UPT ;  /* 0x0000001fff0f7290 */ /* 0x000fe40008ffe4ff */
[----:B------:R-:W-:-:S02]  /*2220*/  UPRMT UR7, URZ, 0x5410, UR24 ;  /* 0x00005410ff077896 */ /* 0x000fc40008000018 */
[----:B------:R-:W-:Y:S02]  /*2230*/  UIADD3 UR8, UPT, UPT, UR8, 0x1e800, URZ ;  /* 0x0001e80008087890 */ /* 0x000fe4000fffe0ff */
[----:B------:R-:W-:Y:S01]  /*2240*/  UPRMT UR4, URZ, 0x5410, UR21 ;  /* 0x00005410ff047896 */ /* 0x000fe20008000015 */
[----:B------:R-:W-:Y:S01]  /*2250*/  UMOV UR32, 0x0 ;  /* 0x0000000000207882 */ /* 0x000fe20000000000 */
[----:B------:R-:W-:Y:S01]  /*2260*/  UMOV UR33, 0x10000000 ;  /* 0x1000000000217882 */ /* 0x000fe20000000000 */
[----:B------:R-:W-:Y:S01]  /*2270*/  UMOV UR19, UR35 ;  /* 0x0000002300137c82 */ /* 0x000fe20008000000 */
[----:B------:R-:W-:Y:S01]  /*2280*/  UMOV UR20, UR36 ;  /* 0x0000002400147c82 */ /* 0x000fe20008000000 */
[----:B------:R-:W-:Y:S01]  /*2290*/  UMOV UR12, UR36 ;  /* 0x00000024000c7c82 */ /* 0x000fe20008000000 */
[----:B------:R-:W-:Y:S01]  /*22a0*/  UMOV UR9, UR17 ;  /* 0x0000001100097c82 */ /* 0x000fe20008000000 */
[----:B------:R-:W-:Y:S01]  /*22b0*/  UMOV UR10, UR18 ;  /* 0x00000012000a7c82 */ /* 0x000fe20008000000 */
[----:B------:R-:W-:Y:S01]  /*22c0*/  UTMALDG.3D.MULTICAST [UR16], [UR14], UR7, desc[UR32] ;  /* 0x000020100e0073b4 */ /* 0x000fe20008011807 */
[----:B------:R1:W-:Y:S02]  /*22d0*/  UTMALDG.3D.MULTICAST [UR8], [UR22], UR4, desc[UR32] ;  /* 0x00002008160073b4 */ /* 0x0003e40008011804 */
[----:B-1----:R-:W-:Y:S01]  /*22e0*/  UMOV UR4, UR5 ;  /* 0x0000000500047c82 */ /* 0x002fe20008000000 */
[----:B---3--:R-:W-:Y:S05]  /*22f0*/  BRA.U UP0, `(.L_x_39) ;  /* 0xfffffffd00387547 */ /* 0x008fea000b83ffff */
.L_x_33:
[C---:B------:R-:W-:Y:S01]  /*2300*/  LEA R3, R11.reuse, UR6, 0x3 ;  /* 0x000000060b037c11 */ /* 0x040fe2000f8e18ff */
[----:B------:R-:W-:Y:S01]  /*2310*/  NOP ;  /* 0x0000000000007918 */ /* 0x000fe20000000000 */
[----:B-1----:R-:W-:Y:S02]  /*2320*/  SHF.L.U32 R0, R10, 0x1f, RZ ;  /* 0x0000001f0a007819 */ /* 0x002fe400000006ff */
[----:B------:R-:W-:Y:S02]  /*2330*/  LEA R4, R11, UR6, 0x4 ;  /* 0x000000060b047c11 */ /* 0x000fe4000f8e20ff */
[----:B--2-4-:R-:W1:Y:S02]  /*2340*/  SYNCS.PHASECHK.TRANS64.TRYWAIT P0, [R3+URZ+0x100], R0 ;  /* 0x00010000030075a7 */ /* 0x014e6400080011ff */
[----:B-1----:R-:W-:Y:S05]  /*2350*/  @!P0 BRA `(.L_x_40) ;  /* 0x0000005c00408947 */ /* 0x002fea0003800000 */
.L_x_134:
[----:B------:R-:W2:Y:S01]  /*2360*/  LDS.128 R4, [R4+0x190] ;  /* 0x0001900004047984 */ /* 0x000ea20000000c00 */
[----:B------:R-:W-:Y:S01]  /*2370*/  UISETP.GE.AND UP0, UPT, UR40, 0x1, UPT ;  /* 0x000000012800788c */ /* 0x000fe2000bf06270 */
[----:B------:R-:W-:Y:S01]  /*2380*/  @!PT LDS RZ, [RZ] ;  /* 0x00000000fffff984 */ /* 0x000fe20000000800 */
[----:B------:R-:W-:Y:S01]  /*2390*/  @!PT LDS RZ, [RZ] ;  /* 0x00000000fffff984 */ /* 0x000fe20000000800 */
[----:B------:R-:W-:Y:S01]  /*23a0*/  @!PT LDS RZ, [RZ] ;  /* 0x00000000fffff984 */ /* 0x000fe20000000800 */
[----:B------:R-:W-:Y:S01]  /*23b0*/  @!PT LDS RZ, [RZ] ;  /* 0x00000000fffff984 */ /* 0x000fe20000000800 */
[----:B------:R3:W-:Y:S06]  /*23c0*/  MEMBAR.ALL.CTA ;  /* 0x0000000000007992 */ /* 0x0007ec0000008000 */
[----:B---3--:R-:W3:Y:S01]  /*23d0*/  FENCE.VIEW.ASYNC.S ;  /* 0x00000000000073c6 */ /* 0x008ee20000000000 */
[----:B--2---:R-:W-:-:S13]  /*23e0*/  LOP3.LUT P0, RZ, R6, 0x1, RZ, 0xc0, !PT ;  /* 0x0000000106ff7812 */ /* 0x004fda000780c0ff */
[----:B---3--:R-:W-:Y:S01]  /*23f0*/  VOTEU.ANY UP1, P0 ;  /* 0x0000000000ff7886 */ /* 0x008fe20000020100 */
[----:B------:R-:W-:-:S13]  /*2400*/  PLOP3.LUT P0, PT, PT, PT, UP1, 0x80, 0x8 ;  /* 0x000000000008781c */ /* 0x000fda0003f0f018 */
[----:B-1----:R-:W-:Y:S02]  /*2410*/  @P0 LOP3.LUT R0, R5, 0xffff, RZ, 0xc0, !PT ;  /* 0x0000ffff05000812 */ /* 0x002fe400078ec0ff */
[----:B------:R-:W-:Y:S02]  /*2420*/  @P0 MOV R2, R4 ;  /* 0x0000000400020202 */ /* 0x000fe40000000f00 */
[----:B------:R-:W-:Y:S01]  /*2430*/  @P0 R2UR UR7, R0 ;  /* 0x00000000000702ca */ /* 0x000fe200000e0000 */
[----:B------:R-:W-:Y:S01]  /*2440*/  VIADD R0, R3, 0x110 ;  /* 0x0000011003007836 */ /* 0x000fe20000000000 */
[----:B------:R-:W-:Y:S02]  /*2450*/  @P0 SHF.R.U32.HI R4, RZ, 0x10, R5 ;  /* 0x00000010ff040819 */ /* 0x000fe40000011605 */
[----:B------:R-:W-:Y:S02]  /*2460*/  @P0 R2UR UR8, R2 ;  /* 0x00000000020802ca */ /* 0x000fe400000e0000 */
[----:B------:R-:W-:-:S02]  /*2470*/  PRMT R0, RZ, 0x654, R0 ;  /* 0x00000654ff007816 */ /* 0x000fc40000000000 */
[----:B------:R-:W-:Y:S02]  /*2480*/  @P0 R2UR UR4, R4 ;  /* 0x00000000040402ca */ /* 0x000fe400000e0000 */
[----:B------:R1:W-:Y:S03]  /*2490*/  SYNCS.ARRIVE.TRANS64.RED.A1T0 RZ, [R0+URZ], RZ ;  /* 0x000000ff00ff79a7 */ /* 0x0003e600081004ff */
[----:B------:R-:W-:-:S04]  /*24a0*/  @UP1 UMOV UR37, UR7 ;  /* 0x0000000700251c82 */ /* 0x000fc80008000000 */
[----:B------:R-:W-:-:S04]  /*24b0*/  @UP1 UMOV UR38, UR8 ;  /* 0x0000000800261c82 */ /* 0x000fc80008000000 */
[----:B------:R-:W-:Y:S01]  /*24c0*/  @UP1 UMOV UR36, UR4 ;  /* 0x0000000400241c82 */ /* 0x000fe20008000000 */
[----:B------:R-:W-:Y:S05]  /*24d0*/  BRA.U !UP0, `(.L_x_41) ;  /* 0x0000000108d47547 */ /* 0x000fea000b800000 */
[----:B------:R-:W2:Y:S01]  /*24e0*/  LDCU.128 UR12, c[0x0][0xb10] ;  /* 0x00016200ff0c77ac */ /* 0x000ea20008000c00 */
[----:B------:R-:W3:Y:S01]  /*24f0*/  LDCU UR29, c[0x0][0xb20] ;  /* 0x00016400ff1d77ac */ /* 0x000ee20008000800 */
[----:B------:R-:W4:Y:S01]  /*2500*/  LDCU UR20, c[0x0][0xb0c] ;  /* 0x00016180ff1477ac */ /* 0x000f220008000800 */
[----:B------:R-:W1:Y:S01]  /*2510*/  LDCU.64 UR10, c[0x0][0xb28] ;  /* 0x00016500ff0a77ac */ /* 0x000e620008000a00 */
[----:B------:R-:W-:Y:S02]  /*2520*/  UISETP.NE.AND UP3, UPT, UR40, 0x1, UPT ;  /* 0x000000012800788c */ /* 0x000fe4000bf65270 */
[----:B--2---:R-:W-:Y:S02]  /*2530*/  UIMAD.WIDE.U32 UR16, UR39, UR15, URZ ;  /* 0x0000000f271072a5 */ /* 0x004fe4000f8e00ff */
[----:B------:R-:W-:Y:S02]  /*2540*/  UIMAD.WIDE.U32 UR8, UR41, UR12, URZ ;  /* 0x0000000c290872a5 */ /* 0x000fe4000f8e00ff */
[----:B------:R-:W-:-:S02]  /*2550*/  UISETP.NE.AND UP0, UPT, UR14, 0x1, UPT ;  /* 0x000000010e00788c */ /* 0x000fc4000bf05270 */
[----:B------:R-:W-:Y:S01]  /*2560*/  UIMAD.WIDE.U32 UR22, UR37, UR15, URZ ;  /* 0x0000000f251672a5 */ /* 0x000fe2000f8e00ff */
[----:B------:R-:W-:Y:S02]  /*2570*/  UMOV UR16, UR17 ;  /* 0x0000001100107c82 */ /* 0x000fe40008000000 */
[----:B------:R-:W-:Y:S01]  /*2580*/  UMOV UR8, UR9 ;  /* 0x0000000900087c82 */ /* 0x000fe20008000000 */
[----:B---3--:R-:W-:Y:S02]  /*2590*/  USHF.R.U32.HI UR16, URZ, UR29, UR16 ;  /* 0x0000001dff107299 */ /* 0x008fe40008011610 */
[----:B----4-:R-:W-:Y:S02]  /*25a0*/  UISETP.NE.AND UP2, UPT, UR20, 0x1, UPT ;  /* 0x000000011400788c */ /* 0x010fe4000bf45270 */
[----:B------:R-:W-:Y:S02]  /*25b0*/  USHF.R.U32.HI UR8, URZ, UR13, UR8 ;  /* 0x0000000dff087299 */ /* 0x000fe40008011608 */
[----:B------:R-:W-:-:S02]  /*25c0*/  USEL UR7, UR39, UR16, !UP0 ;  /* 0x0000001027077287 */ /* 0x000fc4000c000000 */
[----:B------:R-:W-:Y:S02]  /*25d0*/  USEL UR8, UR41, UR8, !UP2 ;  /* 0x0000000829087287 */ /* 0x000fe4000d000000 */
[----:B-1----:R-:W-:Y:S01]  /*25e0*/  UIMAD.WIDE.U32 UR16, UR7, UR10, URZ ;  /* 0x0000000a071072a5 */ /* 0x002fe2000f8e00ff */
[----:B------:R-:W-:Y:S01]  /*25f0*/  UMOV UR4, UR23 ;  /* 0x0000001700047c82 */ /* 0x000fe20008000000 */
[----:B------:R-:W-:Y:S02]  /*2600*/  UIMAD.WIDE.U32 UR18, UR38, UR12, URZ ;  /* 0x0000000c261272a5 */ /* 0x000fe4000f8e00ff */
[----:B------:R-:W-:-:S03]  /*2610*/  UIMAD.WIDE.U32 UR22, UR8, UR10, URZ ;  /* 0x0000000a081672a5 */ /* 0x000fc6000f8e00ff */
[----:B------:R-:W-:Y:S01]  /*2620*/  UMOV UR16, UR17 ;  /* 0x0000001100107c82 */ /* 0x000fe20008000000 */
[----:B------:R-:W-:Y:S02]  /*2630*/  USHF.R.U32.HI UR4, URZ, UR29, UR4 ;  /* 0x0000001dff047299 */ /* 0x000fe40008011604 */
[----:B------:R-:W-:Y:S01]  /*2640*/  @UP3 USHF.R.U32.HI UR7, URZ, UR11, UR16 ;  /* 0x0000000bff073299 */ /* 0x000fe20008011610 */
[----:B------:R-:W-:Y:S01]  /*2650*/  UMOV UR18, UR19 ;  /* 0x0000001300127c82 */ /* 0x000fe20008000000 */
[----:B------:R-:W-:Y:S01]  /*2660*/  UMOV UR22, UR23 ;  /* 0x0000001700167c82 */ /* 0x000fe20008000000 */
[----:B------:R-:W-:Y:S02]  /*2670*/  USHF.R.U32.HI UR13, URZ, UR13, UR18 ;  /* 0x0000000dff0d7299 */ /* 0x000fe40008011612 */
[----:B------:R-:W-:Y:S02]  /*2680*/  USEL UR4, UR37, UR4, !UP0 ;  /* 0x0000000425047287 */ /* 0x000fe4000c000000 */
[----:B------:R-:W-:-:S02]  /*2690*/  @UP3 USHF.R.U32.HI UR8, URZ, UR11, UR22 ;  /* 0x0000000bff083299 */ /* 0x000fc40008011616 */
[----:B------:R-:W-:Y:S02]  /*26a0*/  UIMAD UR9, UR40, UR7, URZ ;  /* 0x00000007280972a4 */ /* 0x000fe4000f8e02ff */
[----:B------:R-:W-:Y:S02]  /*26b0*/  USEL UR7, UR38, UR13, !UP2 ;  /* 0x0000000d26077287 */ /* 0x000fe4000d000000 */
[----:B------:R-:W-:Y:S02]  /*26c0*/  UIMAD UR12, UR40, UR8, URZ ;  /* 0x00000008280c72a4 */ /* 0x000fe4000f8e02ff */
[----:B------:R-:W-:Y:S02]  /*26d0*/  UISETP.GE.AND UP0, UPT, UR4, UR9, UPT ;  /* 0x000000090400728c */ /* 0x000fe4000bf06270 */
[----:B------:R-:W-:Y:S02]  /*26e0*/  UIMAD.WIDE.U32 UR16, UR4, UR10, URZ ;  /* 0x0000000a041072a5 */ /* 0x000fe4000f8e00ff */
[----:B------:R-:W-:-:S02]  /*26f0*/  UISETP.GE.OR UP0, UPT, UR7, UR12, UP0 ;  /* 0x0000000c0700728c */ /* 0x000fc40008706670 */
        /* <DEDUP_REMOVED lines=19> */
.L_x_41:
[----:B------:R-:W2:Y:S02]  /*2830*/  LDCU UR4, c[0x0][0xb30] ;  /* 0x00016600ff0477ac */ /* 0x000ea40008000800 */
[----:B--2---:R-:W-:-:S09]  /*2840*/  UISETP.NE.AND UP0, UPT, UR4, 0x1, UPT ;  /* 0x000000010400788c */ /* 0x004fd2000bf05270 */
[----:B------:R-:W-:Y:S05]  /*2850*/  BRA.U UP0, `(.L_x_42) ;  /* 0x0000000100447547 */ /* 0x000fea000b800000 */
        /* <DEDUP_REMOVED lines=17> */
.L_x_42:
[----:B------:R-:W-:Y:S01]  /*2970*/  VIADD R11, R11, 0x1 ;  /* 0x000000010b0b7836 */ /* 0x000fe20000000000 */
[----:B------:R-:W-:Y:S02]  /*2980*/  R2UR UR7, R56 ;  /* 0x00000000380772ca */ /* 0x000fe400000e0000 */
[----:B------:R-:W-:Y:S02]  /*2990*/  R2UR UR4, R55 ;  /* 0x00000000370472ca */ /* 0x000fe400000e0000 */
[C---:B------:R-:W-:Y:S02]  /*29a0*/  ISETP.NE.AND P0, PT, R11.reuse, 0x2, PT ;  /* 0x000000020b00780c */ /* 0x040fe40003f05270 */
[----:B------:R-:W-:Y:S02]  /*29b0*/  PLOP3.LUT P1, PT, PT, PT, PT, 0x80, 0x8 ;  /* 0x000000000008781c */ /* 0x000fe40003f2f070 */
[----:B-1----:R-:W-:Y:S02]  /*29c0*/  SEL R0, RZ, 0x1, P0 ;  /* 0x00000001ff007807 */ /* 0x002fe40000000000 */
[----:B------:R-:W-:-:S02]  /*29d0*/  SEL R11, R11, RZ, P0 ;  /* 0x000000ff0b0b7207 */ /* 0x000fc40000000000 */
[----:B------:R-:W-:Y:S01]  /*29e0*/  LOP3.LUT R10, R10, R0, RZ, 0x3c, !PT ;  /* 0x000000000a0a7212 */ /* 0x000fe200078e3cff */
[----:B------:R-:W-:Y:S02]  /*29f0*/  UIADD3 UR29, UPT, UPT, UR38, UR7, URZ ;  /* 0x00000007261d7290 */ /* 0x000fe4000fffe0ff */
[----:B------:R-:W-:Y:S01]  /*2a00*/  UIADD3 UR32, UPT, UPT, UR37, UR4, URZ ;  /* 0x0000000425207290 */ /* 0x000fe2000fffe0ff */
[----:B------:R-:W-:Y:S11]  /*2a10*/  BRA.U UP1, `(.L_x_43) ;  /* 0xfffffff101187547 */ /* 0x000ff6000b83ffff */
[----:B------:R-:W-:Y:S01]  /*2a20*/  UIADD3 UR7, UPT, UPT, UR6, 0x60, URZ ;  /* 0x0000006006077890 */ /* 0x000fe2000fffe0ff */
[----:B------:R-:W-:-:S03]  /*2a30*/  SHF.L.U32 R2, R12, 0x1f, RZ ;  /* 0x0000001f0c027819 */ /* 0x000fc600000006ff */
[----:B------:R-:W-:-:S09]  /*2a40*/  ULEA UR4, UR5, UR7, 0x3 ;  /* 0x0000000705047291 */ /* 0x000fd2000f8e18ff */
[----:B------:R-:W1:Y:S02]  /*2a50*/  SYNCS.PHASECHK.TRANS64.TRYWAIT P0, [UR4], R2 ;  /* 0x00000002ff0075a7 */ /* 0x000e640008001104 */
[----:B-1----:R-:W-:Y:S05]  /*2a60*/  @!P0 BRA `(.L_x_44) ;  /* 0x0000005400908947 */ /* 0x002fea0003800000 */
.L_x_136:
[----:B------:R-:W-:-:S04]  /*2a70*/  UIADD3 UR4, UPT, UPT, UR5, 0x1, URZ ;  /* 0x0000000105047890 */ /* 0x000fc8000fffe0ff */
[----:B------:R-:W-:-:S04]  /*2a80*/  UISETP.NE.AND UP0, UPT, UR4, 0xc, UPT ;  /* 0x0000000c0400788c */ /* 0x000fc8000bf05270 */
[----:B------:R-:W-:Y:S02]  /*2a90*/  USEL UR6, URZ, 0x1, UP0 ;  /* 0x00000001ff067887 */ /* 0x000fe40008000000 */
[----:B------:R-:W-:-:S04]  /*2aa0*/  USEL UR4, UR4, URZ, UP0 ;  /* 0x000000ff04047287 */ /* 0x000fc80008000000 */
[----:B------:R-:W-:Y:S01]  /*2ab0*/  ULEA UR5, UR4, UR7, 0x3 ;  /* 0x0000000704057291 */ /* 0x000fe2000f8e18ff */
[----:B-1----:R-:W-:-:S04]  /*2ac0*/  LOP3.LUT R2, R12, UR6, RZ, 0x3c, !PT ;  /* 0x000000060c027c12 */ /* 0x002fc8000f8e3cff */
[----:B------:R-:W-:-:S04]  /*2ad0*/  SHF.L.U32 R3, R2, 0x1f, RZ ;  /* 0x0000001f02037819 */ /* 0x000fc800000006ff */
[----:B------:R-:W1:Y:S02]  /*2ae0*/  SYNCS.PHASECHK.TRANS64.TRYWAIT P0, [UR5], R3 ;  /* 0x00000003ff0075a7 */ /* 0x000e640008001105 */
[----:B-1----:R-:W-:Y:S05]  /*2af0*/  @!P0 BRA `(.L_x_45) ;  /* 0x0000005400848947 */ /* 0x002fea0003800000 */
.L_x_138:
[----:B------:R-:W-:-:S04]  /*2b00*/  UIADD3 UR4, UPT, UPT, UR4, 0x1, URZ ;  /* 0x0000000104047890 */ /* 0x000fc8000fffe0ff */
[----:B------:R-:W-:-:S04]  /*2b10*/  UISETP.NE.AND UP0, UPT, UR4, 0xc, UPT ;  /* 0x0000000c0400788c */ /* 0x000fc8000bf05270 */
[----:B------:R-:W-:Y:S02]  /*2b20*/  USEL UR6, URZ, 0x1, UP0 ;  /* 0x00000001ff067887 */ /* 0x000fe40008000000 */
[----:B------:R-:W-:-:S04]  /*2b30*/  USEL UR4, UR4, URZ, UP0 ;  /* 0x000000ff04047287 */ /* 0x000fc80008000000 */
[----:B------:R-:W-:Y:S01]  /*2b40*/  ULEA UR5, UR4, UR7, 0x3 ;  /* 0x0000000704057291 */ /* 0x000fe2000f8e18ff */
[----:B------:R-:W-:-:S04]  /*2b50*/  LOP3.LUT R2, R2, UR6, RZ, 0x3c, !PT ;  /* 0x0000000602027c12 */ /* 0x000fc8000f8e3cff */
[----:B-1----:R-:W-:-:S04]  /*2b60*/  SHF.L.U32 R3, R2, 0x1f, RZ ;  /* 0x0000001f02037819 */ /* 0x002fc800000006ff */
[----:B------:R-:W1:Y:S02]  /*2b70*/  SYNCS.PHASECHK.TRANS64.TRYWAIT P0, [UR5], R3 ;  /* 0x00000003ff0075a7 */ /* 0x000e640008001105 */
[----:B-1----:R-:W-:Y:S05]  /*2b80*/  @!P0 BRA `(.L_x_46) ;  /* 0x0000005400788947 */ /* 0x002fea0003800000 */
.L_x_140:
        /* <DEDUP_REMOVED lines=9> */
.L_x_142:
        /* <DEDUP_REMOVED lines=9> */
.L_x_144:
        /* <DEDUP_REMOVED lines=9> */
.L_x_146:
        /* <DEDUP_REMOVED lines=9> */
.L_x_148:
        /* <DEDUP_REMOVED lines=9> */
.L_x_150:
        /* <DEDUP_REMOVED lines=9> */
.L_x_152:
        /* <DEDUP_REMOVED lines=9> */
.L_x_154:
        /* <DEDUP_REMOVED lines=9> */
.L_x_156:
[----:B------:R-:W-:-:S04]  /*3010*/  UIADD3 UR4, UPT, UPT, UR4, 0x1, URZ ;  /* 0x0000000104047890 */ /* 0x000fc8000fffe0ff */
[----:B------:R-:W-:-:S04]  /*3020*/  UISETP.NE.AND UP0, UPT, UR4, 0xc, UPT ;  /* 0x0000000c0400788c */ /* 0x000fc8000bf05270 */
[----:B------:R-:W-:Y:S02]  /*3030*/  USEL UR5, URZ, 0x1, UP0 ;  /* 0x00000001ff057887 */ /* 0x000fe40008000000 */
[----:B------:R-:W-:-:S04]  /*3040*/  USEL UR4, UR4, URZ, UP0 ;  /* 0x000000ff04047287 */ /* 0x000fc80008000000 */
[----:B------:R-:W-:Y:S01]  /*3050*/  ULEA UR4, UR4, UR7, 0x3 ;  /* 0x0000000704047291 */ /* 0x000fe2000f8e18ff */
[----:B------:R-:W-:-:S04]  /*3060*/  LOP3.LUT R2, R2, UR5, RZ, 0x3c, !PT ;  /* 0x0000000502027c12 */ /* 0x000fc8000f8e3cff */
[----:B------:R-:W-:Y:S01]  /*3070*/  SHF.L.U32 R2, R2, 0x1f, RZ ;  /* 0x0000001f02027819 */ /* 0x000fe200000006ff */
[----:B-1----:R-:W-:-:S07]  /*3080*/  IMAD.U32 R0, RZ, RZ, UR4 ;  /* 0x00000004ff007e24 */ /* 0x002fce000f8e00ff */
.L_x_55:
[----:B-1----:R1:W2:Y:S02]  /*3090*/  SYNCS.PHASECHK.TRANS64.TRYWAIT P0, [R0+URZ], R2 ;  /* 0x00000002000075a7 */ /* 0x0022a400080011ff */
[----:B--2---:R-:W-:Y:S05]  /*30a0*/  @!P0 NANOSLEEP.SYNCS 0x989680 ;  /* 0x009896800000895d */ /* 0x004fea0003900000 */
[----:B------:R-:W2:Y:S02]  /*30b0*/  @!P0 SYNCS.PHASECHK.TRANS64 P0, [R0+URZ], R2 ;  /* 0x00000002000085a7 */ /* 0x000ea400080010ff */
[----:B--2---:R-:W-:Y:S05]  /*30c0*/  @P0 EXIT ;  /* 0x000000000000094d */ /* 0x004fea0003800000 */
[----:B------:R-:W-:Y:S05]  /*30d0*/  BRA `(.L_x_55) ;  /* 0xfffffffc00ec7947 */ /* 0x000fea000383ffff */
.L_x_23:
[----:B------:R-:W-:-:S04]  /*30e0*/  UISETP.NE.AND UP0, UPT, UR54, URZ, UPT ;  /* 0x000000ff3600728c */ /* 0x000fc8000bf05270 */
[----:B------:R-:W-:-:S09]  /*30f0*/  UISETP.NE.OR UP0, UPT, UR22, 0x1, UP0 ;  /* 0x000000011600788c */ /* 0x000fd20008705670 */
[----:B------:R-:W-:Y:S05]  /*3100*/  BRA.U UP0, `(.L_x_56) ;  /* 0x0000000500487547 */ /* 0x000fea000b800000 */
[----:B------:R-:W-:Y:S01]  /*3110*/  ISETP.GE.U32.AND P2, PT, R0, 0x4, PT ;  /* 0x000000040000780c */ /* 0x000fe20003f46070 */
[----:B------:R-:W-:Y:S01]  /*3120*/  IMAD.MOV.U32 R12, RZ, RZ, 0x1 ;  /* 0x00000001ff0c7424 */ /* 0x000fe200078e00ff */
[----:B------:R-:W-:Y:S02]  /*3130*/  CS2R R10, SRZ ;  /* 0x00000000000a7805 */ /* 0x000fe4000001ff00 */
[----:B------:R-:W-:Y:S01]  /*3140*/  CS2R R8, SRZ ;  /* 0x0000000000087805 */ /* 0x000fe2000001ff00 */
[----:B------:R-:W-:Y:S01]  /*3150*/  UMOV UR6, 0x400 ;  /* 0x0000040000067882 */ /* 0x000fe20000000000 */
[----:B------:R-:W-:Y:S01]  /*3160*/  UMOV UR5, URZ ;  /* 0x000000ff00057c82 */ /* 0x000fe20008000000 */
[----:B------:R-:W-:-:S12]  /*3170*/  ULEA UR6, UR54, UR6, 0x18 ;  /* 0x0000000636067291 */ /* 0x000fd8000f8ec0ff */
.L_x_60:
[----:B------:R-:W-:Y:S02]  /*3180*/  LEA R2, R8, UR6, 0x3 ;  /* 0x0000000608027c11 */ /* 0x000fe4000f8e18ff */
[----:B------:R-:W-:-:S03]  /*3190*/  SHF.L.U32 R4, R9, 0x1f, RZ ;  /* 0x0000001f09047819 */ /* 0x000fc600000006ff */
[----:B------:R-:W-:Y:S01]  /*31a0*/  VIADD R5, R2, 0x170 ;  /* 0x0000017002057836 */ /* 0x000fe20000000000 */
[----:B------:R-:W2:Y:S02]  /*31b0*/  SYNCS.PHASECHK.TRANS64.TRYWAIT P0, [R2+URZ+0x160], R4 ;  /* 0x00016004020075a7 */ /* 0x000ea400080011ff */
[----:B--2---:R-:W-:Y:S05]  /*31c0*/  @!P0 BRA `(.L_x_57) ;  /* 0x0000005000c08947 */ /* 0x004fea0003800000 */
.L_x_157:
[----:B------:R-:W-:Y:S01]  /*31d0*/  ULEA UR4, UR5, UR6, 0x3 ;  /* 0x0000000605047291 */ /* 0x000fe2000f8e18ff */
[----:B--2---:R-:W-:Y:S01]  /*31e0*/  PRMT R2, RZ, 0x654, R5 ;  /* 0x00000654ff027816 */ /* 0x004fe20000000005 */
[----:B------:R-:W-:Y:S01]  /*31f0*/  @!P2 IMAD.MOV.U32 R4, RZ, RZ, 0x10 ;  /* 0x00000010ff04a424 */ /* 0x000fe200078e00ff */
[----:B------:R-:W-:Y:S01]  /*3200*/  SHF.L.U32 R5, R12, 0x1f, RZ ;  /* 0x0000001f0c057819 */ /* 0x000fe200000006ff */
[----:B------:R-:W-:Y:S01]  /*3210*/  UIADD3 UR7, UPT, UPT, UR4, 0x100, URZ ;  /* 0x0000010004077890 */ /* 0x000fe2000fffe0ff */
[----:B------:R2:W-:Y:S05]  /*3220*/  SYNCS.ARRIVE.TRANS64.RED.A1T0 RZ, [R2+URZ], RZ ;  /* 0x000000ff02ff79a7 */ /* 0x0005ea00081004ff */
[----:B------:R-:W-:Y:S01]  /*3230*/  IMAD.U32 R6, RZ, RZ, UR7 ;  /* 0x00000007ff067e24 */ /* 0x000fe2000f8e00ff */
[----:B------:R-:W3:Y:S04]  /*3240*/  SYNCS.PHASECHK.TRANS64.TRYWAIT P0, [UR4+0x110], R5 ;  /* 0x00011005ff0075a7 */ /* 0x000ee80008001104 */
[----:B------:R-:W-:Y:S01]  /*3250*/  PRMT R6, R0, 0x654, R6 ;  /* 0x0000065400067816 */ /* 0x000fe20000000006 */
[----:B--23--:R-:W-:Y:S06]  /*3260*/  @!P0 BRA `(.L_x_58) ;  /* 0x0000005000ac8947 */ /* 0x00cfec0003800000 */
.L_x_159:
[----:B------:R-:W-:Y:S01]  /*3270*/  ULEA UR8, UR5, UR6, 0x4 ;  /* 0x0000000605087291 */ /* 0x000fe2000f8e20ff */
[----:B------:R-:W-:Y:S01]  /*3280*/  SEL R3, R6, R3, !P2 ;  /* 0x0000000306037207 */ /* 0x000fe20005000000 */
[----:B------:R-:W-:Y:S01]  /*3290*/  UIADD3 UR9, UPT, UPT, UR4, 0x100, URZ ;  /* 0x0000010004097890 */ /* 0x000fe2000fffe0ff */
[----:B--2---:R-:W-:Y:S01]  /*32a0*/  LEA R2, R11, UR6, 0x3 ;  /* 0x000000060b027c11 */ /* 0x004fe2000f8e18ff */
[----:B------:R-:W-:Y:S01]  /*32b0*/  UIADD3 UR8, UPT, UPT, UR8, 0x190, URZ ;  /* 0x0000019008087890 */ /* 0x000fe2000fffe0ff */
[----:B------:R2:W-:Y:S01]  /*32c0*/  @!P2 SYNCS.ARRIVE.TRANS64.RED RZ, [R3+URZ], R4 ;  /* 0x0000000403ffa9a7 */ /* 0x0005e200080004ff */
[----:B------:R-:W-:Y:S01]  /*32d0*/  UIADD3 UR4, UPT, UPT, UR5, 0x1, URZ ;  /* 0x0000000105047890 */ /* 0x000fe2000fffe0ff */
[----:B------:R-:W-:-:S03]  /*32e0*/  VIADD R8, R8, 0x1 ;  /* 0x0000000108087836 */ /* 0x000fc60000000000 */
[----:B------:R-:W-:Y:S02]  /*32f0*/  UISETP.NE.AND UP0, UPT, UR4, 0x2, UPT ;  /* 0x000000020400788c */ /* 0x000fe4000bf05270 */
[----:B------:R-:W-:Y:S01]  /*3300*/  ISETP.NE.AND P0, PT, R8, 0x2, PT ;  /* 0x000000020800780c */ /* 0x000fe20003f05270 */
[----:B------:R-:W-:Y:S06]  /*3310*/  UGETNEXTWORKID.BROADCAST [UR8], [UR9] ;  /* 0x00000000080073ca */ /* 0x000fec0008000100 */
[----:B------:R-:W-:Y:S02]  /*3320*/  USEL UR7, URZ, 0x1, UP0 ;  /* 0x00000001ff077887 */ /* 0x000fe40008000000 */
[----:B------:R-:W-:-:S04]  /*3330*/  USEL UR5, UR4, URZ, UP0 ;  /* 0x000000ff04057287 */ /* 0x000fc80008000000 */
[----:B------:R-:W-:Y:S02]  /*3340*/  LOP3.LUT R12, R12, UR7, RZ, 0x3c, !PT ;  /* 0x000000070c0c7c12 */ /* 0x000fe4000f8e3cff */
[----:B--2---:R-:W-:-:S04]  /*3350*/  SHF.L.U32 R4, R10, 0x1f, RZ ;  /* 0x0000001f0a047819 */ /* 0x004fc800000006ff */
[----:B------:R-:W2:Y:S02]  /*3360*/  SYNCS.PHASECHK.TRANS64.TRYWAIT P1, [R2+URZ+0x100], R4 ;  /* 0x00010004020075a7 */ /* 0x000ea400080211ff */
[----:B--2---:R-:W-:Y:S05]  /*3370*/  @!P1 BRA `(.L_x_59) ;  /* 0x0000005000809947 */ /* 0x004fea0003800000 */
.L_x_160:
[C---:B--2---:R-:W-:Y:S01]  /*3380*/  LEA R4, R11.reuse, UR6, 0x4 ;  /* 0x000000060b047c11 */ /* 0x044fe2000f8e20ff */
[----:B------:R-:W-:Y:S01]  /*3390*/  VIADD R2, R2, 0x110 ;  /* 0x0000011002027836 */ /* 0x000fe20000000000 */
[----:B------:R-:W-:Y:S01]  /*33a0*/  SEL R8, R8, RZ, P0 ;  /* 0x000000ff08087207 */ /* 0x000fe20000000000 */
[----:B------:R-:W-:-:S03]  /*33b0*/  VIADD R11, R11, 0x1 ;  /* 0x000000010b0b7836 */ /* 0x000fc60000000000 */
[----:B------:R-:W2:Y:S01]  /*33c0*/  LDS.128 R4, [R4+0x190] ;  /* 0x0001900004047984 */ /* 0x000ea20000000c00 */
[----:B------:R-:W-:Y:S02]  /*33d0*/  PRMT R2, RZ, 0x654, R2 ;  /* 0x00000654ff027816 */ /* 0x000fe40000000002 */
[C---:B------:R-:W-:Y:S01]  /*33e0*/  ISETP.NE.AND P1, PT, R11.reuse, 0x2, PT ;  /* 0x000000020b00780c */ /* 0x040fe20003f25270 */
[----:B------:R-:W-:Y:S01]  /*33f0*/  @!PT LDS RZ, [RZ] ;  /* 0x00000000fffff984 */ /* 0x000fe20000000800 */
[----:B------:R-:W-:Y:S01]  /*3400*/  @!PT LDS RZ, [RZ] ;  /* 0x00000000fffff984 */ /* 0x000fe20000000800 */
[----:B------:R-:W-:Y:S01]  /*3410*/  @!PT LDS RZ, [RZ] ;  /* 0x00000000fffff984 */ /* 0x000fe20000000800 */
[----:B------:R-:W-:Y:S01]  /*3420*/  @!PT LDS RZ, [RZ] ;  /* 0x00000000fffff984 */ /* 0x000fe20000000800 */
[----:B------:R3:W-:Y:S06]  /*3430*/  MEMBAR.ALL.CTA ;  /* 0x0000000000007992 */ /* 0x0007ec0000008000 */
[----:B---3--:R-:W3:Y:S01]  /*3440*/  FENCE.VIEW.ASYNC.S ;  /* 0x00000000000073c6 */ /* 0x008ee20000000000 */
[----:B------:R-:W-:Y:S01]  /*3450*/  SEL R11, R11, RZ, P1 ;  /* 0x000000ff0b0b7207 */ /* 0x000fe20000800000 */
[----:B---3--:R3:W-:Y:S01]  /*3460*/  SYNCS.ARRIVE.TRANS64.RED.A1T0 RZ, [R2+URZ], RZ ;  /* 0x000000ff02ff79a7 */ /* 0x0087e200081004ff */
[----:B--2---:R-:W-:-:S02]  /*3470*/  LOP3.LUT P3, RZ, R6, 0x1, RZ, 0xc0, !PT ;  /* 0x0000000106ff7812 */ /* 0x004fc4000786c0ff */
[----:B------:R-:W-:-:S04]  /*3480*/  SEL R4, RZ, 0x1, P1 ;  /* 0x00000001ff047807 */ /* 0x000fc80000800000 */
[----:B------:R-:W-:Y:S02]  /*3490*/  LOP3.LUT R10, R10, R4, RZ, 0x3c, !PT ;  /* 0x000000040a0a7212 */ /* 0x000fe400078e3cff */
[----:B---3--:R-:W-:-:S04]  /*34a0*/  SEL R2, RZ, 0x1, P0 ;  /* 0x00000001ff027807 */ /* 0x008fc80000000000 */
[----:B------:R-:W-:Y:S01]  /*34b0*/  LOP3.LUT R9, R9, R2, RZ, 0x3c, !PT ;  /* 0x0000000209097212 */ /* 0x000fe200078e3cff */
[----:B------:R-:W-:Y:S06]  /*34c0*/  @P3 BRA `(.L_x_60) ;  /* 0xfffffffc002c3947 */ /* 0x000fec000383ffff */
[----:B------:R-:W-:Y:S01]  /*34d0*/  ULEA UR4, UR5, UR6, 0x3 ;  /* 0x0000000605047291 */ /* 0x000fe2000f8e18ff */
[----:B------:R-:W-:-:S08]  /*34e0*/  SHF.L.U32 R2, R12, 0x1f, RZ ;  /* 0x0000001f0c027819 */ /* 0x000fd000000006ff */
[----:B------:R-:W2:Y:S02]  /*34f0*/  SYNCS.PHASECHK.TRANS64 P0, [UR4+0x110], R2 ;  /* 0x00011002ff0075a7 */ /* 0x000ea40008001004 */
[----:B--2---:R-:W-:Y:S05]  /*3500*/  @P0 BRA `(.L_x_61) ;  /* 0x0000000000080947 */ /* 0x004fea0003800000 */
[----:B------:R-:W2:Y:S02]  /*3510*/  SYNCS.PHASECHK.TRANS64.TRYWAIT P0, [UR4+0x110], R2 ;  /* 0x00011002ff0075a7 */ /* 0x000ea40008001104 */
[----:B--2---:R-:W-:Y:S05]  /*3520*/  @!P0 BRA `(.L_x_62) ;  /* 0x0000005000288947 */ /* 0x004fea0003800000 */
.L_x_61:
[----:B------:R-:W-:-:S04]  /*3530*/  UIADD3 UR7, UPT, UPT, UR5, 0x1, URZ ;  /* 0x0000000105077890 */ /* 0x000fc8000fffe0ff */
[----:B------:R-:W-:-:S04]  /*3540*/  UISETP.NE.AND UP0, UPT, UR7, 0x2, UPT ;  /* 0x000000020700788c */ /* 0x000fc8000bf05270 */
[----:B------:R-:W-:Y:S02]  /*3550*/  USEL UR8, URZ, 0x1, UP0 ;  /* 0x00000001ff087887 */ /* 0x000fe40008000000 */
[----:B------:R-:W-:-:S04]  /*3560*/  USEL UR7, UR7, URZ, UP0 ;  /* 0x000000ff07077287 */ /* 0x000fc80008000000 */
[----:B------:R-:W-:Y:S01]  /*3570*/  ULEA UR7, UR7, UR6, 0x3 ;  /* 0x0000000607077291 */ /* 0x000fe2000f8e18ff */
[----:B--2---:R-:W-:-:S04]  /*3580*/  LOP3.LUT R2, R12, UR8, RZ, 0x3c, !PT ;  /* 0x000000080c027c12 */ /* 0x004fc8000f8e3cff */
[----:B------:R-:W-:-:S04]  /*3590*/  SHF.L.U32 R0, R2, 0x1f, RZ ;  /* 0x0000001f02007819 */ /* 0x000fc800000006ff */
[----:B------:R-:W2:Y:S02]  /*35a0*/  SYNCS.PHASECHK.TRANS64 P0, [UR7+0x110], R0 ;  /* 0x00011000ff0075a7 */ /* 0x000ea40008001007 */
[----:B-12---:R-:W-:Y:S05]  /*35b0*/  @P0 EXIT ;  /* 0x000000000000094d */ /* 0x006fea0003800000 */
[----:B------:R-:W-:Y:S02]  /*35c0*/  SHF.L.U32 R2, R2, 0x1f, RZ ;  /* 0x0000001f02027819 */ /* 0x000fe400000006ff */
[----:B------:R-:W-:-:S07]  /*35d0*/  MOV R0, UR7 ;  /* 0x0000000700007c02 */ /* 0x000fce0008000f00 */
.L_x_63:
[----:B-1----:R1:W2:Y:S02]  /*35e0*/  SYNCS.PHASECHK.TRANS64.TRYWAIT P0, [R0+URZ+0x110], R2 ;  /* 0x00011002000075a7 */ /* 0x0022a400080011ff */
[----:B--2---:R-:W-:Y:S05]  /*35f0*/  @!P0 NANOSLEEP.SYNCS 0x989680 ;  /* 0x009896800000895d */ /* 0x004fea0003900000 */
[----:B------:R-:W2:Y:S02]  /*3600*/  @!P0 SYNCS.PHASECHK.TRANS64 P0, [R0+URZ+0x110], R2 ;  /* 0x00011002000085a7 */ /* 0x000ea400080010ff */
[----:B--2---:R-:W-:Y:S05]  /*3610*/  @P0 EXIT ;  /* 0x000000000000094d */ /* 0x004fea0003800000 */
[----:B------:R-:W-:Y:S05]  /*3620*/  BRA `(.L_x_63) ;  /* 0xfffffffc00ec7947 */ /* 0x000fea000383ffff */
.L_x_56:
[----:B------:R-:W-:Y:S05]  /*3630*/  BRA.U UP4, `(.L_x_64) ;  /* 0x0000000d04d47547 */ /* 0x000fea000b800000 */
[----:B------:R-:W-:Y:S01]  /*3640*/  UMOV UR4, 0x40 ;  /* 0x0000004000047882 */ /* 0x000fe20000000000 */
[----:B------:R-:W-:Y:S01]  /*3650*/  NOP ;  /* 0x0000000000007918 */ /* 0x000fe20000000000 */
[----:B------:R-:W-:Y:S01]  /*3660*/  ULEA UR5, UR54, UR4, 0x18 ;  /* 0x0000000436057291 */ /* 0x000fe2000f8ec0ff */
[----:B------:R-:W-:Y:S02]  /*3670*/  UMOV UR6, 0x400 ;  /* 0x0000040000067882 */ /* 0x000fe40000000000 */
[----:B------:R-:W-:-:S06]  /*3680*/  ULEA UR6, UR54, UR6, 0x18 ;  /* 0x0000000636067291 */ /* 0x000fcc000f8ec0ff */
[----:B------:R-:W2:Y:S02]  /*3690*/  LDS.U8 R0, [UR5+0x1c] ;  /* 0x00001c05ff007984 */ /* 0x000ea40008000000 */
[----:B--2---:R-:W-:-:S13]  /*36a0*/  ISETP.NE.AND P0, PT, R0, RZ, PT ;  /* 0x000000ff0000720c */ /* 0x004fda0003f05270 */
[----:B------:R-:W-:Y:S05]  /*36b0*/  @P0 BRA `(.L_x_65) ;  /* 0x0000000000580947 */ /* 0x000fea0003800000 */
[----:B------:R-:W-:-:S13]  /*36c0*/  ELECT P0, URZ, PT ;  /* 0x0000000000ff782f */ /* 0x000fda0003800000 */
[----:B------:R-:W-:Y:S05]  /*36d0*/  @!P0 BRA `(.L_x_66) ;  /* 0x0000000000608947 */ /* 0x000fea0003800000 */
[----:B------:R-:W-:Y:S01]  /*36e0*/  UMOV UR4, 0x10 ;  /* 0x0000001000047882 */ /* 0x000fe20000000000 */
[----:B------:R-:W-:Y:S01]  /*36f0*/  HFMA2 R0, -RZ, RZ, 0, 5.9604644775390625e-08 ;  /* 0x00000001ff007431 */ /* 0x000fe200000001ff */
[----:B------:R-:W-:-:S03]  /*3700*/  MOV R3, 0xffff ;  /* 0x0000ffff00037802 */ /* 0x000fc60000000f00 */
[----:B------:R-:W-:Y:S04]  /*3710*/  DEPBAR.LE SB2, 0x36 ;  /* 0x0000ad800000791a */ /* 0x000fe80000000000 */
[----:B------:R-:W2:Y:S02]  /*3720*/  UTCATOMSWS.FIND_AND_SET.ALIGN UP0, UR4, UR4 ;  /* 0x00000004000475e3 */ /* 0x000ea40008000800 */
[----:B--2---:R-:W-:Y:S01]  /*3730*/  MOV R4, UR4 ;  /* 0x0000000400047c02 */ /* 0x004fe20008000f00 */
[----:B------:R-:W-:Y:S06]  /*3740*/  BRA.U UP0, `(.L_x_67) ;  /* 0x0000000100187547 */ /* 0x000fec000b800000 */
.L_x_68:
[----:B------:R-:W-:Y:S05]  /*3750*/  NANOSLEEP 0x64 ;  /* 0x000000640000795d */ /* 0x000fea0003800000 */
[----:B------:R-:W-:-:S05]  /*3760*/  UMOV UR4, 0x10 ;  /* 0x0000001000047882 */ /* 0x000fca0000000000 */
[----:B------:R-:W-:Y:S04]  /*3770*/  DEPBAR.LE SB2, 0x36 ;  /* 0x0000ad800000791a */ /* 0x000fe80000000000 */
[----:B------:R-:W2:Y:S02]  /*3780*/  UTCATOMSWS.FIND_AND_SET.ALIGN UP0, UR4, UR4 ;  /* 0x00000004000475e3 */ /* 0x000ea40008000800 */
[----:B--2---:R-:W-:Y:S01]  /*3790*/  MOV R4, UR4 ;  /* 0x0000000400047c02 */ /* 0x004fe20008000f00 */
[----:B------:R-:W-:Y:S05]  /*37a0*/  BRA.U !UP0, `(.L_x_68) ;  /* 0xfffffffd08e87547 */ /* 0x000fea000b83ffff */
.L_x_67:
[-C--:B------:R-:W-:Y:S02]  /*37b0*/  SHF.L.U32 R3, R3, R4.reuse, RZ ;  /* 0x0000000403037219 */ /* 0x080fe400000006ff */
[----:B------:R-:W-:Y:S01]  /*37c0*/  SHF.L.U32 R0, R0, R4, RZ ;  /* 0x0000000400007219 */ /* 0x000fe200000006ff */
[----:B------:R-:W-:Y:S02]  /*37d0*/  IMAD.SHL.U32 R4, R4, 0x20, RZ ;  /* 0x0000002004047824 */ /* 0x000fe400078e00ff */
[----:B------:R2:W-:Y:S04]  /*37e0*/  ATOMS.OR RZ, [UR5+0x14], R3 ;  /* 0x00001403ffff798c */ /* 0x0005e8000b000005 */
[----:B------:R2:W-:Y:S04]  /*37f0*/  ATOMS.OR RZ, [UR5+0x18], R0 ;  /* 0x00001800ffff798c */ /* 0x0005e8000b000005 */
[----:B------:R2:W-:Y:S01]  /*3800*/  STS [UR6+0x1b0], R4 ;  /* 0x0001b004ff007988 */ /* 0x0005e20008000806 */
[----:B------:R-:W-:Y:S05]  /*3810*/  BRA `(.L_x_66) ;  /* 0x0000000000107947 */ /* 0x000fea0003800000 */
.L_x_65:
[----:B------:R-:W-:Y:S02]  /*3820*/  MOV R0, 0xffffffff ;  /* 0xffffffff00007802 */ /* 0x000fe40000000f00 */
[----:B------:R-:W-:-:S03]  /*3830*/  MOV R4, 0x3860 ;  /* 0x0000386000047802 */ /* 0x000fc60000000f00 */
[----:B------:R2:W-:Y:S04]  /*3840*/  STS [UR6+0x1b0], R0 ;  /* 0x0001b000ff007988 */ /* 0x0005e80008000806 */
[----:B-12--5:R-:W-:Y:S05]  /*3850*/  CALL.REL.NOINC `($__internal_1_$__cuda_sm10x_tcgen05_guardrail_trap_phase_invalid_during_alloc) ;  /* 0x0000005400007944 */ /* 0x026fea0003c00000 */
.L_x_66:
[----:B------:R-:W-:Y:S05]  /*3860*/  WARPSYNC.ALL ;  /* 0x0000000000007948 */ /* 0x000fea0003800000 */
[----:B------:R-:W3:Y:S01]  /*3870*/  S2UR UR4, SR_CgaCtaId ;  /* 0x00000000000479c3 */ /* 0x000ee20000008800 */
[----:B------:R-:W-:Y:S01]  /*3880*/  UMOV UR26, 0x400 ;  /* 0x00000400001a7882 */ /* 0x000fe20000000000 */
[----:B------:R-:W-:-:S06]  /*3890*/  NOP ;  /* 0x0000000000007918 */ /* 0x000fcc0000000000 */
[----:B------:R-:W-:Y:S06]  /*38a0*/  BAR.ARV 0x6, 0xa0 ;  /* 0x0182800000007b1d */ /* 0x000fec0000002000 */
[----:B------:R-:W4:Y:S01]  /*38b0*/  LDCU UR5, c[0x0][0x38c] ;  /* 0x00007180ff0577ac */ /* 0x000f220008000800 */
[----:B------:R-:W-:Y:S01]  /*38c0*/  LOP3.LUT R2, R2, 0xffff, RZ, 0xc0, !PT ;  /* 0x0000ffff02027812 */ /* 0x000fe200078ec0ff */
[----:B------:R-:W-:Y:S01]  /*38d0*/  IMAD.MOV.U32 R11, RZ, RZ, 0x1 ;  /* 0x00000001ff0b7424 */ /* 0x000fe200078e00ff */
[----:B------:R-:W-:Y:S01]  /*38e0*/  CS2R R8, SRZ ;  /* 0x0000000000087805 */ /* 0x000fe2000001ff00 */
[----:B------:R-:W1:Y:S01]  /*38f0*/  LDCU UR7, c[0x0][0x38c] ;  /* 0x00007180ff0777ac */ /* 0x000e620008000800 */
[----:B------:R-:W-:Y:S01]  /*3900*/  R2UR UR27, R2 ;  /* 0x00000000021b72ca */ /* 0x000fe200000e0000 */
[----:B------:R-:W-:Y:S01]  /*3910*/  IMAD.MOV.U32 R10, RZ, RZ, RZ ;  /* 0x000000ffff0a7224 */ /* 0x000fe200078e00ff */
[----:B------:R-:W-:Y:S01]  /*3920*/  UMOV UR30, URZ ;  /* 0x000000ff001e7c82 */ /* 0x000fe20008000000 */
[----:B------:R-:W-:Y:S01]  /*3930*/  UMOV UR24, URZ ;  /* 0x000000ff00187c82 */ /* 0x000fe20008000000 */
[----:B---3--:R-:W-:Y:S01]  /*3940*/  ULEA UR26, UR4, UR26, 0x18 ;  /* 0x0000001a041a7291 */ /* 0x008fe2000f8ec0ff */
[----:B------:R-:W-:Y:S01]  /*3950*/  UMOV UR38, 0x0 ;  /* 0x0000000000267882 */ /* 0x000fe20000000000 */
[----:B------:R-:W-:-:S02]  /*3960*/  UMOV UR39, 0x4100910 ;  /* 0x0410091000277882 */ /* 0x000fc40000000000 */
[----:B------:R-:W-:Y:S02]  /*3970*/  UIADD3 UR4, UPT, UPT, UR26, 0x6800, URZ ;  /* 0x000068001a047890 */ /* 0x000fe4000fffe0ff */
[----:B------:R-:W-:Y:S02]  /*3980*/  UIADD3 UR6, UPT, UPT, UR26, 0x1e800, URZ ;  /* 0x0001e8001a067890 */ /* 0x000fe4000fffe0ff */
[----:B----4-:R-:W-:Y:S01]  /*3990*/  UIADD3 UR5, UPT, UPT, UR5, 0x1f, URZ ;  /* 0x0000001f05057890 */ /* 0x010fe2000fffe0ff */
[----:B--2---:R-:W2:Y:S01]  /*39a0*/  LDS R0, [UR26+0x1b0] ;  /* 0x0001b01aff007984 */ /* 0x004ea20008000800 */
[----:B-1----:R-:W-:Y:S01]  /*39b0*/  UMOV UR36, 0x0 ;  /* 0x0000000000247882 */ /* 0x002fe20000000000 */
[----:B------:R-:W-:Y:S01]  /*39c0*/  UMOV UR37, 0x4100910 ;  /* 0x0410091000257882 */ /* 0x000fe20000000000 */
[----:B------:R-:W-:Y:S02]  /*39d0*/  USHF.R.S32.HI UR40, URZ, 0x1f, UR5 ;  /* 0x0000001fff287899 */ /* 0x000fe40008011405 */
[----:B------:R-:W-:-:S02]  /*39e0*/  UISETP.GE.AND UP4, UPT, UR7, 0x1, UPT ;  /* 0x000000010700788c */ /* 0x000fc4000bf86270 */
[----:B------:R-:W-:Y:S02]  /*39f0*/  ULEA.HI UR40, UR40, UR5, URZ, 0x5 ;  /* 0x0000000528287291 */ /* 0x000fe4000f8f28ff */
[----:B------:R-:W-:Y:S02]  /*3a00*/  USHF.R.U32.HI UR5, URZ, 0x4, UR4 ;  /* 0x00000004ff057899 */ /* 0x000fe40008011604 */
[----:B------:R-:W-:Y:S02]  /*3a10*/  USHF.R.S32.HI UR40, URZ, 0x5, UR40 ;  /* 0x00000005ff287899 */ /* 0x000fe40008011428 */
[----:B------:R-:W-:Y:S02]  /*3a20*/  USHF.R.U32.HI UR4, URZ, 0x4, UR6 ;  /* 0x00000004ff047899 */ /* 0x000fe40008011606 */
[----:B------:R-:W-:Y:S02]  /*3a30*/  UISETP.LT.AND UP0, UPT, UR40, 0x1, UPT ;  /* 0x000000012800788c */ /* 0x000fe4000bf01270 */
[----:B------:R-:W-:-:S02]  /*3a40*/  ULOP3.LUT UR5, UR5, 0x3fff, URZ, 0xc0, !UPT ;  /* 0x00003fff05057892 */ /* 0x000fc4000f8ec0ff */
[----:B------:R-:W-:Y:S02]  /*3a50*/  ULOP3.LUT UR4, UR4, 0x3fff, URZ, 0xc0, !UPT ;  /* 0x00003fff04047892 */ /* 0x000fe4000f8ec0ff */
[----:B------:R-:W-:Y:S02]  /*3a60*/  USEL UR41, UR40, 0x1, !UP0 ;  /* 0x0000000128297887 */ /* 0x000fe4000c000000 */
[----:B------:R-:W-:Y:S02]  /*3a70*/  ULOP3.LUT UR28, UR5, 0x10000, URZ, 0xfc, !UPT ;  /* 0x00010000051c7892 */ /* 0x000fe4000f8efcff */
[----:B------:R-:W-:Y:S02]  /*3a80*/  ULOP3.LUT UR29, UR4, 0x10000, URZ, 0xfc, !UPT ;  /* 0x00010000041d7892 */ /* 0x000fe4000f8efcff */
[----:B------:R-:W-:Y:S01]  /*3a90*/  UIADD3 UR41, UPT, UPT, -UR41, URZ, URZ ;  /* 0x000000ff29297290 */ /* 0x000fe2000fffe1ff */
[----:B------:R-:W-:Y:S01]  /*3aa0*/  UMOV UR34, 0x0 ;  /* 0x0000000000227882 */ /* 0x000fe20000000000 */
[----:B------:R-:W-:Y:S01]  /*3ab0*/  UMOV UR35, 0x4100910 ;  /* 0x0410091000237882 */ /* 0x000fe20000000000 */
[----:B------:R-:W-:Y:S01]  /*3ac0*/  UMOV UR32, 0x0 ;  /* 0x0000000000207882 */ /* 0x000fe20000000000 */
[----:B------:R-:W-:Y:S01]  /*3ad0*/  UMOV UR33, 0x4100910 ;  /* 0x0410091000217882 */ /* 0x000fe20000000000 */
[----:B--2---:R-:W-:-:S15]  /*3ae0*/  R2UR UR42, R0 ;  /* 0x00000000002a72ca */ /* 0x004fde00000e0000 */
.L_x_75:
[----:B------:R-:W-:Y:S02]  /*3af0*/  LEA R0, R10, UR26, 0x3 ;  /* 0x0000001a0a007c11 */ /* 0x000fe4000f8e18ff */
[----:B------:R-:W-:Y:S02]  /*3b00*/  SHF.L.U32 R2, R9, 0x1f, RZ ;  /* 0x0000001f09027819 */ /* 0x000fe400000006ff */
[----:B------:R-:W-:Y:S01]  /*3b10*/  PLOP3.LUT P0, PT, PT, PT, UP4, 0x80, 0x8 ;  /* 0x000000000008781c */ /* 0x000fe20003f0f048 */
[----:B------:R-:W-:Y:S01]  /*3b20*/  VIADD R3, R0, 0x110 ;  /* 0x0000011000037836 */ /* 0x000fe20000000000 */
[----:B-1----:R-:W1:Y:S02]  /*3b30*/  SYNCS.PHASECHK.TRANS64.TRYWAIT P1, [R0+URZ+0x100], R2 ;  /* 0x00010002000075a7 */ /* 0x002e6400080211ff */
[----:B-1-3--:R-:W-:Y:S09]  /*3b40*/  @!P1 BRA `(.L_x_69) ;  /* 0x0000004800b89947 */ /* 0x00aff20003800000 */
.L_x_162:
[----:B------:R-:W-:Y:S01]  /*3b50*/  LEA R4, R10, UR26, 0x4 ;  /* 0x0000001a0a047c11 */ /* 0x000fe2000f8e20ff */
[----:B------:R-:W-:Y:S01]  /*3b60*/  @UP4 ULEA UR4, UR24, UR26, 0x3 ;  /* 0x0000001a18044291 */ /* 0x000fe2000f8e18ff */
[----:B------:R-:W-:Y:S01]  /*3b70*/  PLOP3.LUT P2, PT, PT, PT, PT, 0x80, 0x8 ;  /* 0x000000000008781c */ /* 0x000fe20003f4f070 */
[----:B------:R-:W-:Y:S01]  /*3b80*/  ULEA UR31, UR30, UR26, 0x3 ;  /* 0x0000001a1e1f7291 */ /* 0x000fe2000f8e18ff */
[----:B------:R-:W-:Y:S02]  /*3b90*/  PRMT R3, RZ, 0x654, R3 ;  /* 0x00000654ff037816 */ /* 0x000fe40000000003 */
[----:B------:R-:W2:Y:S01]  /*3ba0*/  LDS.128 R4, [R4+0x190] ;  /* 0x0001900004047984 */ /* 0x000ea20000000c00 */
[----:B-1----:R-:W-:Y:S02]  /*3bb0*/  @P0 SHF.L.U32 R2, R8, 0x1f, RZ ;  /* 0x0000001f08020819 */ /* 0x002fe400000006ff */
[----:B------:R-:W-:Y:S01]  /*3bc0*/  SHF.L.U32 R0, R11, 0x1f, RZ ;  /* 0x0000001f0b007819 */ /* 0x000fe200000006ff */
[----:B------:R-:W-:Y:S01]  /*3bd0*/  @!PT LDS RZ, [RZ] ;  /* 0x00000000fffff984 */ /* 0x000fe20000000800 */
[----:B------:R-:W-:Y:S01]  /*3be0*/  @!PT LDS RZ, [RZ] ;  /* 0x00000000fffff984 */ /* 0x000fe20000000800 */
[----:B------:R-:W-:Y:S01]  /*3bf0*/  @!PT LDS RZ, [RZ] ;  /* 0x00000000fffff984 */ /* 0x000fe20000000800 */
[----:B------:R-:W-:Y:S01]  /*3c00*/  @!PT LDS RZ, [RZ] ;  /* 0x00000000fffff984 */ /* 0x000fe20000000800 */
[----:B------:R1:W-:Y:S06]  /*3c10*/  MEMBAR.ALL.CTA ;  /* 0x0000000000007992 */ /* 0x0003ec0000008000 */
[----:B-1----:R-:W1:Y:S02]  /*3c20*/  FENCE.VIEW.ASYNC.S ;  /* 0x00000000000073c6 */ /* 0x002e640000000000 */
[----:B-1----:R1:W-:Y:S01]  /*3c30*/  SYNCS.ARRIVE.TRANS64.RED.A1T0 RZ, [R3+URZ], RZ ;  /* 0x000000ff03ff79a7 */ /* 0x0023e200081004ff */
[----:B------:R1:W3:Y:S01]  /*3c40*/  @P0 SYNCS.PHASECHK.TRANS64.TRYWAIT P2, [UR4], R2 ;  /* 0x00000002ff0005a7 */ /* 0x0002e20008041104 */
[----:B------:R-:W-:Y:S01]  /*3c50*/  ULEA.HI UR4, UR30, UR30, URZ, 0x1 ;  /* 0x0000001e1e047291 */ /* 0x000fe2000f8f08ff */
[----:B--2---:R-:W-:-:S03]  /*3c60*/  LOP3.LUT P1, RZ, R6, 0x1, RZ, 0xc0, !PT ;  /* 0x0000000106ff7812 */ /* 0x004fc6000782c0ff */
[----:B------:R-:W-:Y:S02]  /*3c70*/  USHF.L.U32 UR11, UR4, 0x5, URZ ;  /* 0x00000005040b7899 */ /* 0x000fe400080006ff */
[----:B------:R-:W-:Y:S02]  /*3c80*/  ULOP3.LUT UR4, UR4, 0xffe, URZ, 0xc0, !UPT ;  /* 0x00000ffe04047892 */ /* 0x000fe4000f8ec0ff */
[----:B------:R-:W-:Y:S02]  /*3c90*/  ULOP3.LUT UR11, UR11, 0xffffffc0, URZ, 0xc0, !UPT ;  /* 0xffffffc00b0b7892 */ /* 0x000fe4000f8ec0ff */
[----:B------:R-:W-:Y:S02]  /*3ca0*/  UIADD3 UR4, UPT, UPT, -UR4, UR30, URZ ;  /* 0x0000001e04047290 */ /* 0x000fe4000fffe1ff */
[----:B------:R-:W-:Y:S01]  /*3cb0*/  UIADD3 UR11, UPT, UPT, UR42, UR11, URZ ;  /* 0x0000000b2a0b7290 */ /* 0x000fe2000fffe0ff */
[----:B------:R-:W2:Y:S03]  /*3cc0*/  SYNCS.PHASECHK.TRANS64.TRYWAIT P0, [UR31+0x140], R0 ;  /* 0x00014000ff0075a7 */ /* 0x000ea6000800111f */
[----:B------:R-:W-:Y:S01]  /*3cd0*/  ULEA UR11, UR4, UR11, 0x14 ;  /* 0x0000000b040b7291 */ /* 0x000fe2000f8ea0ff */
[----:B-123--:R-:W-:Y:S11]  /*3ce0*/  @!P0 BRA `(.L_x_70) ;  /* 0x0000004800648947 */ /* 0x00eff60003800000 */
.L_x_164:
[----:B------:R-:W-:Y:S01]  /*3cf0*/  IADD3 R10, PT, PT, R10, 0x1, RZ ;  /* 0x000000010a0a7810 */ /* 0x000fe20007ffe0ff */
[----:B------:R-:W-:Y:S06]  /*3d00*/  BRA.U !UP4, `(.L_x_71) ;  /* 0x000000010cc07547 */ /* 0x000fec000b800000 */
[----:B------:R-:W-:Y:S01]  /*3d10*/  UPLOP3.LUT UP2, UPT, UPT, UPT, UPT, 0x40, 0x4 ;  /* 0x000000000004789c */ /* 0x000fe20003f4e870 */
[----:B------:R-:W-:Y:S01]  /*3d20*/  UMOV UR23, UR41 ;  /* 0x0000002900177c82 */ /* 0x000fe20008000000 */
[----:B------:R-:W-:Y:S01]  /*3d30*/  UMOV UR22, UR40 ;  /* 0x0000002800167c82 */ /* 0x000fe20008000000 */
[----:B------:R-:W-:-:S08]  /*3d40*/  UMOV UR10, UR24 ;  /* 0x00000018000a7c82 */ /* 0x000fd00008000000 */
.L_x_74:
[----:B------:R-:W-:Y:S02]  /*3d50*/  UIADD3 UR23, UPT, UPT, UR23, 0x1, URZ ;  /* 0x0000000117177890 */ /* 0x000fe4000fffe0ff */
[----:B--2---:R-:W-:Y:S02]  /*3d60*/  ULEA UR5, UR10, UR26, 0x3 ;  /* 0x0000001a0a057291 */ /* 0x004fe4000f8e18ff */
[----:B------:R-:W-:Y:S01]  /*3d70*/  UISETP.NE.AND UP3, UPT, UR23, URZ, UPT ;  /* 0x000000ff1700728c */ /* 0x000fe2000bf65270 */
[----:B---3--:R-:W-:Y:S10]  /*3d80*/  @P2 BRA `(.L_x_72) ;  /* 0x00000000000c2947 */ /* 0x008ff40003800000 */
[----:B-1----:R-:W-:Y:S04]  /*3d90*/  SHF.L.U32 R2, R8, 0x1f, RZ ;  /* 0x0000001f08027819 */ /* 0x002fe800000006ff */
[----:B------:R-:W1:Y:S02]  /*3da0*/  SYNCS.PHASECHK.TRANS64.TRYWAIT P0, [UR5], R2 ;  /* 0x00000002ff0075a7 */ /* 0x000e640008001105 */
[----:B-1----:R-:W-:Y:S05]  /*3db0*/  @!P0 BRA `(.L_x_73) ;  /* 0x0000004800488947 */ /* 0x002fea0003800000 */
.L_x_72:
[----:B------:R-:W-:Y:S01]  /*3dc0*/  UISETP.NE.AND UP0, UPT, UR22, 0x1, UPT ;  /* 0x000000011600788c */ /* 0x000fe2000bf05270 */
[----:B------:R-:W-:Y:S01]  /*3dd0*/  PLOP3.LUT P2, PT, PT, PT, PT, 0x80, 0x8 ;  /* 0x000000000008781c */ /* 0x000fe20003f4f070 */
[----:B------:R-:W-:Y:S02]  /*3de0*/  UIADD3 UR4, UPT, UPT, UR10, 0x1, URZ ;  /* 0x000000010a047890 */ /* 0x000fe4000fffe0ff */
[----:B------:R-:W-:Y:S02]  /*3df0*/  UIADD3 UR25, UPT, UPT, UR5, 0x60, URZ ;  /* 0x0000006005197890 */ /* 0x000fe4000fffe0ff */
[----:B------:R-:W-:Y:S01]  /*3e00*/  UISETP.NE.AND UP1, UPT, UR4, 0xc, UPT ;  /* 0x0000000c0400788c */ /* 0x000fe2000bf25270 */
[----:B------:R-:W-:Y:S01]  /*3e10*/  PLOP3.LUT P0, PT, PT, PT, UP0, 0x80, 0x8 ;  /* 0x000000000008781c */ /* 0x000fe20003f0f008 */
[----:B------:R-:W-:Y:S02]  /*3e20*/  UIADD3 UR22, UPT, UPT, UR22, -0x1, URZ ;  /* 0xffffffff16167890 */ /* 0x000fe4000fffe0ff */
[----:B------:R-:W-:Y:S02]  /*3e30*/  USEL UR6, URZ, 0x1, UP1 ;  /* 0x00000001ff067887 */ /* 0x000fe40008800000 */
[----:B------:R-:W-:Y:S01]  /*3e40*/  USEL UR24, UR4, URZ, UP1 ;  /* 0x000000ff04187287 */ /* 0x000fe20008800000 */
[----:B------:R-:W-:Y:S01]  /*3e50*/  UMOV UR7, 0x40004040 ;  /* 0x4000404000077882 */ /* 0x000fe20000000000 */
[----:B------:R-:W-:Y:S02]  /*3e60*/  UMOV UR5, 0x40004040 ;  /* 0x4000404000057882 */ /* 0x000fe40000000000 */
[----:B------:R-:W-:Y:S01]  /*3e70*/  @UP0 ULEA UR4, UR24, UR26, 0x3 ;  /* 0x0000001a18040291 */ /* 0x000fe2000f8e18ff */
[----:B------:R-:W-:Y:S01]  /*3e80*/  LOP3.LUT R8, R8, UR6, RZ, 0x3c, !PT ;  /* 0x0000000608087c12 */ /* 0x000fe2000f8e3cff */
[----:B------:R-:W-:Y:S01]  /*3e90*/  ULEA UR6, UR10, UR29, 0x9 ;  /* 0x0000001d0a067291 */ /* 0x000fe2000f8e48ff */
[----:B------:R-:W-:Y:S02]  /*3ea0*/  UMOV UR21, 0x40004040 ;  /* 0x4000404000157882 */ /* 0x000fe40000000000 */
[----:B-1----:R-:W-:Y:S01]  /*3eb0*/  @P0 SHF.L.U32 R0, R8, 0x1f, RZ ;  /* 0x0000001f08000819 */ /* 0x002fe200000006ff */
[----:B------:R-:W-:Y:S02]  /*3ec0*/  UIADD3 UR20, UPT, UPT, UR6, 0x2, URZ ;  /* 0x0000000206147890 */ /* 0x000fe4000fffe0ff */
[----:B------:R-:W-:Y:S01]  /*3ed0*/  UIADD3 UR16, UPT, UPT, UR6, 0x4, URZ ;  /* 0x0000000406107890 */ /* 0x000fe2000fffe0ff */
[----:B------:R2:W3:Y:S01]  /*3ee0*/  @P0 SYNCS.PHASECHK.TRANS64.TRYWAIT P2, [UR4], R0 ;  /* 0x00000000ff0005a7 */ /* 0x0004e20008041104 */
[----:B------:R-:W-:Y:S02]  /*3ef0*/  ULEA UR4, UR10, UR28, 0x9 ;  /* 0x0000001c0a047291 */ /* 0x000fe4000f8e48ff */
[----:B------:R-:W-:Y:S02]  /*3f00*/  UIADD3 UR12, UPT, UPT, UR6, 0x6, URZ ;  /* 0x00000006060c7890 */ /* 0x000fe4000fffe0ff */
[----:B------:R-:W-:Y:S02]  /*3f10*/  UIADD3 UR18, UPT, UPT, UR4, 0x2, URZ ;  /* 0x0000000204127890 */ /* 0x000fe4000fffe0ff */
[----:B------:R-:W-:Y:S02]  /*3f20*/  UIADD3 UR14, UPT, UPT, UR4, 0x4, URZ ;  /* 0x00000004040e7890 */ /* 0x000fe4000fffe0ff */
[----:B------:R-:W-:Y:S01]  /*3f30*/  UIADD3 UR8, UPT, UPT, UR4, 0x6, URZ ;  /* 0x0000000604087890 */ /* 0x000fe2000fffe0ff */
[----:B------:R2:W-:Y:S01]  /*3f40*/  UTCHMMA gdesc[UR4], gdesc[UR6], tmem[UR11], tmem[UR38], idesc[UR39], UP2 ;  /* 0x00ff2606040075ea */ /* 0x0005e2000900000b */
[----:B------:R-:W-:Y:S01]  /*3f50*/  UPLOP3.LUT UP2, UPT, UPT, UPT, UPT, 0x80, 0x8 ;  /* 0x000000000008789c */ /* 0x000fe20003f4f070 */
[----:B------:R-:W-:Y:S01]  /*3f60*/  UMOV UR19, 0x40004040 ;  /* 0x4000404000137882 */ /* 0x000fe20000000000 */
[----:B------:R-:W-:Y:S01]  /*3f70*/  UMOV UR17, 0x40004040 ;  /* 0x4000404000117882 */ /* 0x000fe20000000000 */
[----:B------:R2:W-:Y:S01]  /*3f80*/  UTCHMMA gdesc[UR18], gdesc[UR20], tmem[UR11], tmem[UR36], idesc[UR37], UPT ;  /* 0x00ff2414120075ea */ /* 0x0005e2000b80000b */
[----:B------:R-:W-:Y:S01]  /*3f90*/  UMOV UR15, 0x40004040 ;  /* 0x40004040000f7882 */ /* 0x000fe20000000000 */
[----:B------:R-:W-:Y:S01]  /*3fa0*/  UMOV UR13, 0x40004040 ;  /* 0x40004040000d7882 */ /* 0x000fe20000000000 */
[----:B------:R-:W-:Y:S01]  /*3fb0*/  UMOV UR9, 0x40004040 ;  /* 0x4000404000097882 */ /* 0x000fe20000000000 */
[----:B------:R2:W-:Y:S01]  /*3fc0*/  UTCHMMA gdesc[UR14], gdesc[UR16], tmem[UR11], tmem[UR34], idesc[UR35], UPT ;  /* 0x00ff22100e0075ea */ /* 0x0005e2000b80000b */
[----:B------:R2:W-:Y:S01]  /*3fd0*/  UTCHMMA gdesc[UR8], gdesc[UR12], tmem[UR11], tmem[UR32], idesc[UR33], UPT ;  /* 0x00ff200c080075ea */ /* 0x0005e2000b80000b */
[----:B------:R2:W-:Y:S01]  /*3fe0*/  UTCBAR.MULTICAST [UR25], URZ, UR27 ;  /* 0x000000ff190073e9 */ /* 0x0005e2000800081b */
[----:B------:R-:W-:Y:S01]  /*3ff0*/  UMOV UR10, UR24 ;  /* 0x00000018000a7c82 */ /* 0x000fe20008000000 */
[----:B------:R-:W-:Y:S05]  /*4000*/  BRA.U UP3, `(.L_x_74) ;  /* 0xfffffffd03507547 */ /* 0x000fea000b83ffff */
.L_x_71:
[----:B--2---:R-:W-:Y:S01]  /*4010*/  UIADD3 UR4, UPT, UPT, UR30, 0x1, URZ ;  /* 0x000000011e047890 */ /* 0x004fe2000fffe0ff */
[C---:B------:R-:W-:Y:S01]  /*4020*/  ISETP.NE.AND P0, PT, R10.reuse, 0x2, PT ;  /* 0x000000020a00780c */ /* 0x040fe20003f05270 */
[----:B------:R-:W-:Y:S02]  /*4030*/  UIADD3 UR5, UPT, UPT, UR31, 0x120, URZ ;  /* 0x000001201f057890 */ /* 0x000fe4000fffe0ff */
[----:B------:R-:W-:Y:S01]  /*4040*/  UISETP.NE.AND UP0, UPT, UR4, 0x4, UPT ;  /* 0x000000040400788c */ /* 0x000fe2000bf05270 */
[----:B-1----:R-:W-:Y:S02]  /*4050*/  SEL R0, RZ, 0x1, P0 ;  /* 0x00000001ff007807 */ /* 0x002fe40000000000 */
[----:B------:R-:W-:Y:S01]  /*4060*/  SEL R10, R10, RZ, P0 ;  /* 0x000000ff0a0a7207 */ /* 0x000fe20000000000 */
[----:B------:R-:W-:Y:S01]  /*4070*/  USEL UR6, URZ, 0x1, UP0 ;  /* 0x00000001ff067887 */ /* 0x000fe20008000000 */
[----:B------:R-:W-:Y:S01]  /*4080*/  LOP3.LUT R9, R9, R0, RZ, 0x3c, !PT ;  /* 0x0000000009097212 */ /* 0x000fe200078e3cff */
[----:B------:R-:W-:Y:S01]  /*4090*/  USEL UR30, UR4, URZ, UP0 ;  /* 0x000000ff041e7287 */ /* 0x000fe20008000000 */
[----:B------:R1:W-:Y:S03]  /*40a0*/  UTCBAR [UR5], URZ ;  /* 0x000000ff050073e9 */ /* 0x0003e600080000ff */
[----:B------:R-:W-:Y:S01]  /*40b0*/  LOP3.LUT R11, R11, UR6, RZ, 0x3c, !PT ;  /* 0x000000060b0b7c12 */ /* 0x000fe2000f8e3cff */
[----:B------:R-:W-:Y:S07]  /*40c0*/  @P1 BRA `(.L_x_75) ;  /* 0xfffffff800881947 */ /* 0x000fee000383ffff */
[----:B------:R-:W2:Y:S01]  /*40d0*/  S2UR UR8, SR_CgaCtaId ;  /* 0x00000000000879c3 */ /* 0x000ea20000008800 */
[----:B------:R-:W-:Y:S01]  /*40e0*/  ELECT P0, URZ, PT ;  /* 0x0000000000ff782f */ /* 0x000fe20003800000 */
[----:B------:R-:W-:Y:S01]  /*40f0*/  IMAD.MOV.U32 R0, RZ, RZ, 0x1 ;  /* 0x00000001ff007424 */ /* 0x000fe200078e00ff */
[----:B------:R-:W-:Y:S01]  /*4100*/  UIADD3 UR26, UPT, UPT, UR26, 0x140, URZ ;  /* 0x000001401a1a7890 */ /* 0x000fe2000fffe0ff */
[----:B------:R-:W-:Y:S01]  /*4110*/  SHF.L.U32 R2, R11, 0x1f, RZ ;  /* 0x0000001f0b027819 */ /* 0x000fe200000006ff */
[----:B------:R-:W-:-:S03]  /*4120*/  UMOV UR4, 0x40 ;  /* 0x0000004000047882 */ /* 0x000fc60000000000 */
[----:B------:R-:W-:Y:S01]  /*4130*/  UVIRTCOUNT.DEALLOC.SMPOOL 0x80 ;  /* 0x000000800000784c */ /* 0x000fe20000000000 */
[----:B--2---:R-:W-:Y:S02]  /*4140*/  ULEA UR8, UR8, UR4, 0x18 ;  /* 0x0000000408087291 */ /* 0x004fe4000f8ec0ff */
[----:B------:R-:W-:-:S07]  /*4150*/  ULEA UR4, UR30, UR26, 0x3 ;  /* 0x0000001a1e047291 */ /* 0x000fce000f8e18ff */
[----:B------:R2:W-:Y:S02]  /*4160*/  @P0 STS.U8 [UR8+0x1c], R0 ;  /* 0x00001c00ff000988 */ /* 0x0005e40008000008 */
[----:B------:R-:W4:Y:S02]  /*4170*/  SYNCS.PHASECHK.TRANS64.TRYWAIT P0, [UR4], R2 ;  /* 0x00000002ff0075a7 */ /* 0x000f240008001104 */
[----:B--2-4-:R-:W-:Y:S05]  /*4180*/  @!P0 BRA `(.L_x_76) ;  /* 0x00000044006c8947 */ /* 0x014fea0003800000 */
.L_x_167:
[----:B------:R-:W-:-:S04]  /*4190*/  UIADD3 UR4, UPT, UPT, UR30, 0x1, URZ ;  /* 0x000000011e047890 */ /* 0x000fc8000fffe0ff */
[----:B------:R-:W-:-:S04]  /*41a0*/  UISETP.NE.AND UP0, UPT, UR4, 0x4, UPT ;  /* 0x000000040400788c */ /* 0x000fc8000bf05270 */
[----:B------:R-:W-:Y:S02]  /*41b0*/  USEL UR6, URZ, 0x1, UP0 ;  /* 0x00000001ff067887 */ /* 0x000fe40008000000 */
[----:B------:R-:W-:-:S04]  /*41c0*/  USEL UR4, UR4, URZ, UP0 ;  /* 0x000000ff04047287 */ /* 0x000fc80008000000 */
[----:B-1----:R-:W-:Y:S01]  /*41d0*/  ULEA UR5, UR4, UR26, 0x3 ;  /* 0x0000001a04057291 */ /* 0x002fe2000f8e18ff */
[----:B--2---:R-:W-:-:S04]  /*41e0*/  LOP3.LUT R2, R11, UR6, RZ, 0x3c, !PT ;  /* 0x000000060b027c12 */ /* 0x004fc8000f8e3cff */
[----:B------:R-:W-:-:S04]  /*41f0*/  SHF.L.U32 R3, R2, 0x1f, RZ ;  /* 0x0000001f02037819 */ /* 0x000fc800000006ff */
[----:B------:R-:W1:Y:S02]  /*4200*/  SYNCS.PHASECHK.TRANS64.TRYWAIT P0, [UR5], R3 ;  /* 0x00000003ff0075a7 */ /* 0x000e640008001105 */
[----:B-1----:R-:W-:Y:S05]  /*4210*/  @!P0 BRA `(.L_x_77) ;  /* 0x0000004400608947 */ /* 0x002fea0003800000 */
.L_x_169:
        /* <DEDUP_REMOVED lines=9> */
.L_x_171:
[----:B------:R-:W-:-:S04]  /*42b0*/  UIADD3 UR4, UPT, UPT, UR4, 0x1, URZ ;  /* 0x0000000104047890 */ /* 0x000fc8000fffe0ff */
[----:B------:R-:W-:-:S04]  /*42c0*/  UISETP.NE.AND UP0, UPT, UR4, 0x4, UPT ;  /* 0x000000040400788c */ /* 0x000fc8000bf05270 */
[----:B------:R-:W-:Y:S02]  /*42d0*/  USEL UR5, URZ, 0x1, UP0 ;  /* 0x00000001ff057887 */ /* 0x000fe40008000000 */
[----:B------:R-:W-:-:S04]  /*42e0*/  USEL UR4, UR4, URZ, UP0 ;  /* 0x000000ff04047287 */ /* 0x000fc80008000000 */
[----:B------:R-:W-:Y:S01]  /*42f0*/  ULEA UR4, UR4, UR26, 0x3 ;  /* 0x0000001a04047291 */ /* 0x000fe2000f8e18ff */
[----:B------:R-:W-:-:S04]  /*4300*/  LOP3.LUT R2, R2, UR5, RZ, 0x3c, !PT ;  /* 0x0000000502027c12 */ /* 0x000fc8000f8e3cff */
[----:B------:R-:W-:-:S04]  /*4310*/  SHF.L.U32 R2, R2, 0x1f, RZ ;  /* 0x0000001f02027819 */ /* 0x000fc800000006ff */
[----:B------:R-:W2:Y:S02]  /*4320*/  SYNCS.PHASECHK.TRANS64.TRYWAIT P0, [UR4], R2 ;  /* 0x00000002ff0075a7 */ /* 0x000ea40008001104 */
[----:B--2---:R-:W-:Y:S05]  /*4330*/  @!P0 BRA `(.L_x_79) ;  /* 0x0000004400488947 */ /* 0x004fea0003800000 */
.L_x_173:
[----:B------:R-:W-:Y:S01]  /*4340*/  NOP ;  /* 0x0000000000007918 */ /* 0x000fe20000000000 */
[----:B-1----:R-:W1:Y:S01]  /*4350*/  LDS R0, [UR8+0x14] ;  /* 0x00001408ff007984 */ /* 0x002e620008000800 */
[----:B------:R-:W-:Y:S01]  /*4360*/  ULOP3.LUT UR4, UR42, 0xffff, URZ, 0xc0, !UPT ;  /* 0x0000ffff2a047892 */ /* 0x000fe2000f8ec0ff */
[----:B------:R-:W-:Y:S01]  /*4370*/  UMOV UR5, 0xffff ;  /* 0x0000ffff00057882 */ /* 0x000fe20000000000 */
[----:B------:R-:W-:Y:S02]  /*4380*/  UMOV UR6, 0x1 ;  /* 0x0000000100067882 */ /* 0x000fe40000000000 */
[----:B------:R-:W-:-:S04]  /*4390*/  USHF.R.U32.HI UR4, URZ, 0x5, UR4 ;  /* 0x00000005ff047899 */ /* 0x000fc80008011604 */
[----:B------:R-:W-:Y:S02]  /*43a0*/  USHF.L.U32 UR5, UR5, UR4, URZ ;  /* 0x0000000405057299 */ /* 0x000fe400080006ff */
[----:B------:R-:W-:-:S04]  /*43b0*/  USHF.L.U32 UR4, UR6, UR4, URZ ;  /* 0x0000000406047299 */ /* 0x000fc800080006ff */
[----:B-1----:R-:W-:-:S04]  /*43c0*/  LOP3.LUT R0, R0, UR5, RZ, 0xc0, !PT ;  /* 0x0000000500007c12 */ /* 0x002fc8000f8ec0ff */
[----:B------:R-:W-:-:S13]  /*43d0*/  ISETP.NE.AND P0, PT, R0, UR5, PT ;  /* 0x0000000500007c0c */ /* 0x000fda000bf05270 */
[----:B------:R-:W-:Y:S05]  /*43e0*/  @P0 BRA `(.L_x_80) ;  /* 0x0000000000580947 */ /* 0x000fea0003800000 */
[----:B------:R-:W1:Y:S02]  /*43f0*/  LDS R0, [UR8+0x18] ;  /* 0x00001808ff007984 */ /* 0x000e640008000800 */
[----:B-1----:R-:W-:-:S04]  /*4400*/  LOP3.LUT R0, R0, UR4, RZ, 0xc0, !PT ;  /* 0x0000000400007c12 */ /* 0x002fc8000f8ec0ff */
[----:B------:R-:W-:-:S13]  /*4410*/  ISETP.NE.AND P0, PT, R0, UR4, PT ;  /* 0x0000000400007c0c */ /* 0x000fda000bf05270 */
[----:B------:R-:W-:Y:S05]  /*4420*/  @P0 BRA `(.L_x_81) ;  /* 0x00000000003c0947 */ /* 0x000fea0003800000 */
[----:B------:R-:W1:Y:S01]  /*4430*/  S2R R2, SR_LANEID ;  /* 0x0000000000027919 */ /* 0x000e620000000000 */
[----:B------:R-:W-:-:S06]  /*4440*/  ULOP3.LUT UR5, URZ, UR5, URZ, 0x33, !UPT ;  /* 0x00000005ff057292 */ /* 0x000fcc000f8e33ff */
[----:B------:R-:W-:-:S04]  /*4450*/  IMAD.U32 R0, RZ, RZ, UR5 ;  /* 0x00000005ff007e24 */ /* 0x000fc8000f8e00ff */
[----:B------:R2:W4:Y:S02]  /*4460*/  REDUX UR7, R0 ;  /* 0x00000000000773c4 */ /* 0x0005240000000000 */
[----:B------:R1:W-:Y:S01]  /*4470*/  UTCATOMSWS.AND URZ, UR5 ;  /* 0x0000000500ff79e3 */ /* 0x0003e20008000000 */
[----:B--2---:R-:W-:Y:S01]  /*4480*/  LOP3.LUT R0, RZ, UR4, RZ, 0x33, !PT ;  /* 0x00000004ff007c12 */ /* 0x004fe2000f8e33ff */
[----:B------:R-:W-:Y:S02]  /*4490*/  VOTEU.ANY UR4, UPT, PT ;  /* 0x0000000000047886 */ /* 0x000fe400038e0100 */
[----:B------:R-:W-:Y:S02]  /*44a0*/  UFLO.U32 UR4, UR4 ;  /* 0x00000004000472bd */ /* 0x000fe400080e0000 */
[----:B------:R-:W2:Y:S04]  /*44b0*/  REDUX UR6, R0 ;  /* 0x00000000000673c4 */ /* 0x000ea80000000000 */
[----:B-1----:R-:W-:-:S02]  /*44c0*/  ISETP.EQ.U32.AND P0, PT, R2, UR4, PT ;  /* 0x0000000402007c0c */ /* 0x002fc4000bf02070 */
[----:B----4-:R-:W-:-:S11]  /*44d0*/  MOV R2, UR7 ;  /* 0x0000000700027c02 */ /* 0x010fd60008000f00 */
[----:B------:R1:W-:Y:S01]  /*44e0*/  @P0 ATOMS.AND RZ, [UR8+0x14], R2 ;  /* 0x00001402ffff098c */ /* 0x0003e2000a800008 */
[----:B--2---:R-:W-:-:S05]  /*44f0*/  IMAD.U32 R0, RZ, RZ, UR6 ;  /* 0x00000006ff007e24 */ /* 0x004fca000f8e00ff */
[----:B------:R1:W-:Y:S01]  /*4500*/  @P0 ATOMS.AND RZ, [UR8+0x18], R0 ;  /* 0x00001800ffff098c */ /* 0x0003e2000a800008 */
[----:B------:R-:W-:Y:S05]  /*4510*/  BRA `(.L_x_82) ;  /* 0x0000000000147947 */ /* 0x000fea0003800000 */
.L_x_81:
[----:B------:R-:W-:Y:S02]  /*4520*/  MOV R2, 0x4540 ;  /* 0x0000454000027802 */ /* 0x000fe40000000f00 */
[----:B---3-5:R-:W-:Y:S05]  /*4530*/  CALL.REL.NOINC `($__internal_0_$__cuda_sm10x_tcgen05_guardrail_trap_col_being_dealloced_not_returned_by_alloc) ;  /* 0x0000004400bc7944 */ /* 0x028fea0003c00000 */
[----:B------:R-:W-:Y:S05]  /*4540*/  BRA `(.L_x_82) ;  /* 0x0000000000087947 */ /* 0x000fea0003800000 */
.L_x_80:
[----:B------:R-:W-:Y:S02]  /*4550*/  MOV R2, 0x4570 ;  /* 0x0000457000027802 */ /* 0x000fe40000000f00 */
[----:B---3-5:R-:W-:Y:S05]  /*4560*/  CALL.REL.NOINC `($__internal_2_$__cuda_sm10x_tcgen05_guardrail_trap_unallocated_columns_being_dealloced) ;  /* 0x0000004400c87944 */ /* 0x028fea0003c00000 */
.L_x_82:
[----:B------:R-:W-:Y:S01]  /*4570*/  NOP ;  /* 0x0000000000007918 */ /* 0x000fe20000000000 */
[----:B------:R-:W-:Y:S05]  /*4580*/  EXIT ;  /* 0x000000000000794d */ /* 0x000fea0003800000 */
.L_x_64:
[----:B------:R-:W-:-:S09]  /*4590*/  UISETP.NE.OR UP0, UPT, UR22, 0x3, !UP3 ;  /* 0x000000031600788c */ /* 0x000fd2000df05670 */
[----:B------:R-:W-:Y:S05]  /*45a0*/  BRA.U UP0, `(.L_x_83) ;  /* 0x0000000d00f07547 */ /* 0x000fea000b800000 */
[----:B------:R-:W2:Y:S01]  /*45b0*/  LDCU UR27, c[0x0][0x370] ;  /* 0x00006e00ff1b77ac */ /* 0x000ea20008000800 */
[----:B------:R-:W3:Y:S01]  /*45c0*/  LDC.64 R16, c[0x0][0x348] ;  /* 0x0000d200ff107b82 */ /* 0x000ee20000000a00 */
[----:B------:R-:W-:Y:S02]  /*45d0*/  HFMA2 R13, -RZ, RZ, 0, 0 ;  /* 0x00000000ff0d7431 */ /* 0x000fe400000001ff */
[----:B------:R-:W-:Y:S01]  /*45e0*/  IMAD.MOV.U32 R15, RZ, RZ, 0x1 ;  /* 0x00000001ff0f7424 */ /* 0x000fe200078e00ff */
[----:B------:R-:W2:Y:S01]  /*45f0*/  LDCU.128 UR44, c[0x0][0xb10] ;  /* 0x00016200ff2c77ac */ /* 0x000ea20008000c00 */
[----:B------:R-:W-:Y:S01]  /*4600*/  IMAD.MOV.U32 R14, RZ, RZ, RZ ;  /* 0x000000ffff0e7224 */ /* 0x000fe200078e00ff */
[----:B------:R-:W-:Y:S01]  /*4610*/  MOV R7, 0x2000 ;  /* 0x0000200000077802 */ /* 0x000fe20000000f00 */
[----:B------:R-:W4:Y:S01]  /*4620*/  LDCU UR26, c[0x0][0x374] ;  /* 0x00006e80ff1a77ac */ /* 0x000f220008000800 */
[----:B------:R-:W1:Y:S01]  /*4630*/  LDC.64 R2, c[0x0][0x888] ;  /* 0x00022200ff027b82 */ /* 0x000e620000000a00 */
[----:B------:R-:W4:Y:S01]  /*4640*/  LDCU UR15, c[0x0][0xb0c] ;  /* 0x00016180ff0f77ac */ /* 0x000f220008000800 */
[----:B------:R-:W4:Y:S06]  /*4650*/  LDCU UR31, c[0x0][0xb20] ;  /* 0x00016400ff1f77ac */ /* 0x000f2c0008000800 */
[----:B------:R-:W1:Y:S01]  /*4660*/  LDC.64 R4, c[0x0][0x890] ;  /* 0x00022400ff047b82 */ /* 0x000e620000000a00 */
[----:B------:R-:W3:Y:S01]  /*4670*/  LDCU UR4, c[0x0][0xb30] ;  /* 0x00016600ff0477ac */ /* 0x000ee20008000800 */
[----:B--2---:R-:W-:-:S02]  /*4680*/  UIMAD.WIDE.U32 UR6, UR27, UR44, URZ ;  /* 0x0000002c1b0672a5 */ /* 0x004fc4000f8e00ff */
[----:B----4-:R-:W-:Y:S01]  /*4690*/  UIMAD.WIDE.U32 UR8, UR26, UR47, URZ ;  /* 0x0000002f1a0872a5 */ /* 0x010fe2000f8e00ff */
[----:B------:R-:W-:Y:S01]  /*46a0*/  UMOV UR24, 0x400 ;  /* 0x0000040000187882 */ /* 0x000fe20000000000 */
[----:B------:R-:W-:-:S03]  /*46b0*/  UPLOP3.LUT UP3, UPT, UPT, UPT, UPT, 0x40, 0x4 ;  /* 0x000000000004789c */ /* 0x000fc60003f6e870 */
[----:B------:R-:W-:Y:S01]  /*46c0*/  UMOV UR6, UR7 ;  /* 0x0000000700067c82 */ /* 0x000fe20008000000 */
[----:B------:R-:W-:Y:S01]  /*46d0*/  UISETP.GE.AND UP0, UPT, UR40, 0x1, UPT ;  /* 0x000000012800788c */ /* 0x000fe2000bf06270 */
[----:B------:R-:W-:Y:S01]  /*46e0*/  UMOV UR28, UR9 ;  /* 0x00000009001c7c82 */ /* 0x000fe20008000000 */
[----:B------:R-:W-:Y:S01]  /*46f0*/  UISETP.NE.AND UP4, UPT, UR40, 0x1, UPT ;  /* 0x000000012800788c */ /* 0x000fe2000bf85270 */
[----:B------:R-:W2:Y:S01]  /*4700*/  LDCU.64 UR16, c[0x0][0xb28] ;  /* 0x00016500ff1077ac */ /* 0x000ea20008000a00 */
[----:B------:R-:W-:Y:S02]  /*4710*/  ULEA UR24, UR54, UR24, 0x18 ;  /* 0x0000001836187291 */ /* 0x000fe4000f8ec0ff */
[----:B------:R-:W-:Y:S02]  /*4720*/  UISETP.NE.AND UP6, UPT, UR15, 0x1, UPT ;  /* 0x000000010f00788c */ /* 0x000fe4000bfc5270 */
[----:B------:R-:W-:Y:S02]  /*4730*/  UISETP.NE.AND UP5, UPT, UR46, 0x1, UPT ;  /* 0x000000012e00788c */ /* 0x000fe4000bfa5270 */
[----:B------:R-:W-:-:S02]  /*4740*/  USHF.R.U32.HI UR30, URZ, UR45, UR6 ;  /* 0x0000002dff1e7299 */ /* 0x000fc40008011606 */
[----:B------:R-:W-:Y:S02]  /*4750*/  USHF.R.U32.HI UR28, URZ, UR31, UR28 ;  /* 0x0000001fff1c7299 */ /* 0x000fe4000801161c */
[----:B---3--:R-:W-:Y:S01]  /*4760*/  UISETP.NE.AND UP2, UPT, UR4, 0x1, UPT ;  /* 0x000000010400788c */ /* 0x008fe2000bf45270 */
[----:B------:R-:W-:-:S10]  /*4770*/  UMOV UR12, URZ ;  /* 0x000000ff000c7c82 */ /* 0x000fd40008000000 */
.L_x_92:
[C---:B------:R-:W-:Y:S02]  /*4780*/  LEA R12, R14.reuse, UR24, 0x3 ;  /* 0x000000180e0c7c11 */ /* 0x040fe4000f8e18ff */
[----:B------:R-:W-:Y:S02]  /*4790*/  SHF.L.U32 R0, R13, 0x1f, RZ ;  /* 0x0000001f0d007819 */ /* 0x000fe400000006ff */
[----:B------:R-:W-:Y:S02]  /*47a0*/  LEA R8, R14, UR24, 0x4 ;  /* 0x000000180e087c11 */ /* 0x000fe4000f8e20ff */
[----:B---3--:R-:W3:Y:S02]  /*47b0*/  SYNCS.PHASECHK.TRANS64.TRYWAIT P0, [R12+URZ+0x100], R0 ;  /* 0x000100000c0075a7 */ /* 0x008ee400080011ff */
[----:B---3--:R-:W-:Y:S05]  /*47c0*/  @!P0 BRA `(.L_x_84) ;  /* 0x00000040003c8947 */ /* 0x008fea0003800000 */
.L_x_174:
[----:B------:R-:W4:Y:S01]  /*47d0*/  LDS.128 R8, [R8+0x190] ;  /* 0x0001900008087984 */ /* 0x000f220000000c00 */
[----:B------:R-:W-:Y:S01]  /*47e0*/  UISETP.GE.AND UP0, UPT, UR40, 0x1, UPT ;  /* 0x000000012800788c */ /* 0x000fe2000bf06270 */
[----:B------:R-:W-:Y:S01]  /*47f0*/  @!PT LDS RZ, [RZ] ;  /* 0x00000000fffff984 */ /* 0x000fe20000000800 */
[----:B------:R-:W-:Y:S01]  /*4800*/  @!PT LDS RZ, [RZ] ;  /* 0x00000000fffff984 */ /* 0x000fe20000000800 */
[----:B------:R-:W-:Y:S01]  /*4810*/  @!PT LDS RZ, [RZ] ;  /* 0x00000000fffff984 */ /* 0x000fe20000000800 */
[----:B------:R-:W-:Y:S01]  /*4820*/  @!PT LDS RZ, [RZ] ;  /* 0x00000000fffff984 */ /* 0x000fe20000000800 */
[----:B------:R1:W-:Y:S06]  /*4830*/  MEMBAR.ALL.CTA ;  /* 0x0000000000007992 */ /* 0x0003ec0000008000 */
[----:B-1----:R-:W1:Y:S01]  /*4840*/  FENCE.VIEW.ASYNC.S ;  /* 0x00000000000073c6 */ /* 0x002e620000000000 */
[----:B----4-:R-:W-:Y:S11]  /*4850*/  LOP3.LUT P0, RZ, R10, 0x1, RZ, 0xc0, !PT ;  /* 0x000000010aff7812 */ /* 0x010ff6000780c0ff */
[----:B------:R-:W-:Y:S02]  /*4860*/  @!UPT UIADD3 URZ, UPT, UPT, URZ, URZ, URZ ;  /* 0x000000fffffff290 */ /* 0x000fe4000fffe0ff */
[----:B-1----:R-:W-:Y:S01]  /*4870*/  VOTEU.ANY UP1, P0 ;  /* 0x0000000000ff7886 */ /* 0x002fe20000020100 */
[----:B------:R-:W-:Y:S11]  /*4880*/  PLOP3.LUT P0, PT, PT, PT, UP1, 0x80, 0x8 ;  /* 0x000000000008781c */ /* 0x000ff60003f0f018 */
[----:B------:R-:W-:Y:S02]  /*4890*/  @!UPT UIADD3 URZ, UPT, UPT, URZ, URZ, URZ ;  /* 0x000000fffffff290 */ /* 0x000fe4000fffe0ff */
[----:B---3--:R-:W-:Y:S02]  /*48a0*/  @P0 SHF.R.U32.HI R0, RZ, 0x10, R9 ;  /* 0x00000010ff000819 */ /* 0x008fe40000011609 */
[----:B------:R-:W-:Y:S02]  /*48b0*/  @P0 MOV R6, R8 ;  /* 0x0000000800060202 */ /* 0x000fe40000000f00 */
[----:B------:R-:W-:Y:S01]  /*48c0*/  @P0 R2UR UR4, R0 ;  /* 0x00000000000402ca */ /* 0x000fe200000e0000 */
[----:B------:R-:W-:Y:S01]  /*48d0*/  VIADD R0, R12, 0x110 ;  /* 0x000001100c007836 */ /* 0x000fe20000000000 */
[----:B------:R-:W-:Y:S02]  /*48e0*/  @P0 LOP3.LUT R8, R9, 0xffff, RZ, 0xc0, !PT ;  /* 0x0000ffff09080812 */ /* 0x000fe400078ec0ff */
[----:B------:R-:W-:Y:S02]  /*48f0*/  @P0 R2UR UR6, R6 ;  /* 0x00000000060602ca */ /* 0x000fe400000e0000 */
[----:B------:R-:W-:Y:S02]  /*4900*/  PRMT R0, RZ, 0x654, R0 ;  /* 0x00000654ff007816 */ /* 0x000fe40000000000 */
[----:B------:R-:W-:Y:S02]  /*4910*/  @P0 R2UR UR5, R8 ;  /* 0x00000000080502ca */ /* 0x000fe400000e0000 */
[----:B------:R1:W-:Y:S03]  /*4920*/  SYNCS.ARRIVE.TRANS64.RED.A1T0 RZ, [R0+URZ], RZ ;  /* 0x000000ff00ff79a7 */ /* 0x0003e600081004ff */
[----:B------:R-:W-:Y:S04]  /*4930*/  @UP1 UMOV UR25, UR4 ;  /* 0x0000000400191c82 */ /* 0x000fe80008000000 */
[----:B------:R-:W-:Y:S04]  /*4940*/  @UP1 UMOV UR14, UR6 ;  /* 0x00000006000e1c82 */ /* 0x000fe80008000000 */
[----:B------:R-:W-:Y:S01]  /*4950*/  @UP1 UMOV UR13, UR5 ;  /* 0x00000005000d1c82 */ /* 0x000fe20008000000 */
[----:B------:R-:W-:Y:S05]  /*4960*/  BRA.U !UP0, `(.L_x_85) ;  /* 0x0000000108a47547 */ /* 0x000fea000b800000 */
[----:B------:R-:W-:Y:S02]  /*4970*/  UIMAD.WIDE.U32 UR8, UR13, UR47, URZ ;  /* 0x0000002f0d0872a5 */ /* 0x000fe4000f8e00ff */
[----:B------:R-:W-:Y:S02]  /*4980*/  UIMAD.WIDE.U32 UR10, UR14, UR44, URZ ;  /* 0x0000002c0e0a72a5 */ /* 0x000fe4000f8e00ff */
[----:B------:R-:W-:Y:S02]  /*4990*/  USEL UR4, UR26, UR28, !UP5 ;  /* 0x0000001c1a047287 */ /* 0x000fe4000e800000 */
[----:B------:R-:W-:Y:S02]  /*49a0*/  USEL UR7, UR27, UR30, !UP6 ;  /* 0x0000001e1b077287 */ /* 0x000fe4000f000000 */
[----:B--2---:R-:W-:Y:S02]  /*49b0*/  UIMAD.WIDE.U32 UR18, UR4, UR16, URZ ;  /* 0x00000010041272a5 */ /* 0x004fe4000f8e00ff */
[----:B------:R-:W-:Y:S01]  /*49c0*/  UIMAD.WIDE.U32 UR20, UR7, UR16, URZ ;  /* 0x00000010071472a5 */ /* 0x000fe2000f8e00ff */
[----:B------:R-:W-:Y:S02]  /*49d0*/  UMOV UR5, UR9 ;  /* 0x0000000900057c82 */ /* 0x000fe40008000000 */
[----:B------:R-:W-:Y:S03]  /*49e0*/  USHF.R.U32.HI UR6, URZ, UR31, UR5 ;  /* 0x0000001fff067299 */ /* 0x000fe60008011605 */
[----:B------:R-:W-:Y:S01]  /*49f0*/  UMOV UR5, UR11 ;  /* 0x0000000b00057c82 */ /* 0x000fe20008000000 */
[----:B------:R-:W-:Y:S02]  /*4a00*/  USEL UR6, UR13, UR6, !UP5 ;  /* 0x000000060d067287 */ /* 0x000fe4000e800000 */
[----:B------:R-:W-:Y:S02]  /*4a10*/  USHF.R.U32.HI UR8, URZ, UR45, UR5 ;  /* 0x0000002dff087299 */ /* 0x000fe40008011605 */
[----:B------:R-:W-:Y:S01]  /*4a20*/  UIMAD.WIDE.U32 UR10, UR6, UR16, URZ ;  /* 0x00000010060a72a5 */ /* 0x000fe2000f8e00ff */
[----:B------:R-:W-:Y:S02]  /*4a30*/  UMOV UR5, UR19 ;  /* 0x0000001300057c82 */ /* 0x000fe40008000000 */
[----:B------:R-:W-:Y:S03]  /*4a40*/  @UP4 USHF.R.U32.HI UR4, URZ, UR17, UR5 ;  /* 0x00000011ff044299 */ /* 0x000fe60008011605 */
[----:B------:R-:W-:Y:S01]  /*4a50*/  UMOV UR5, UR21 ;  /* 0x0000001500057c82 */ /* 0x000fe20008000000 */
[----:B------:R-:W-:Y:S02]  /*4a60*/  UIMAD UR4, UR40, UR4, URZ ;  /* 0x00000004280472a4 */ /* 0x000fe4000f8e02ff */
[----:B------:R-:W-:Y:S02]  /*4a70*/  @UP4 USHF.R.U32.HI UR7, URZ, UR17, UR5 ;  /* 0x00000011ff074299 */ /* 0x000fe40008011605 */
[----:B------:R-:W-:Y:S02]  /*4a80*/  USEL UR5, UR14, UR8, !UP6 ;  /* 0x000000080e057287 */ /* 0x000fe4000f000000 */
[----:B------:R-:W-:Y:S02]  /*4a90*/  UIMAD UR8, UR40, UR7, URZ ;  /* 0x00000007280872a4 */ /* 0x000fe4000f8e02ff */
[----:B------:R-:W-:Y:S03]  /*4aa0*/  UISETP.GE.AND UP0, UPT, UR6, UR4, UPT ;  /* 0x000000040600728c */ /* 0x000fe6000bf06270 */
[----:B------:R-:W-:Y:S01]  /*4ab0*/  UMOV UR4, UR11 ;  /* 0x0000000b00047c82 */ /* 0x000fe20008000000 */
[----:B------:R-:W-:Y:S02]  /*4ac0*/  UISETP.GE.OR UP0, UPT, UR5, UR8, UP0 ;  /* 0x000000080500728c */ /* 0x000fe40008706670 */
[----:B------:R-:W-:Y:S02]  /*4ad0*/  USHF.R.U32.HI UR4, URZ, UR17, UR4 ;  /* 0x00000011ff047299 */ /* 0x000fe40008011604 */
[----:B------:R-:W-:Y:S02]  /*4ae0*/  UIMAD.WIDE.U32 UR8, UR5, UR16, URZ ;  /* 0x00000010050872a5 */ /* 0x000fe4000f8e00ff */
[----:B------:R-:W-:Y:S04]  /*4af0*/  USEL UR10, UR6, UR4, !UP4 ;  /* 0x00000004060a7287 */ /* 0x000fe8000e000000 */
[----:B------:R-:W-:Y:S01]  /*4b00*/  UIADD3 UR11, UPT, UPT, -UR10, URZ, URZ ;  /* 0x000000ff0a0b7290 */ /* 0x000fe2000fffe1ff */
[----:B------:R-:W-:Y:S02]  /*4b10*/  @!UP0 UMOV UR4, UR9 ;  /* 0x0000000900048c82 */ /* 0x000fe40008000000 */
[----:B------:R-:W-:Y:S02]  /*4b20*/  @!UP0 USHF.R.U32.HI UR4, URZ, UR17, UR4 ;  /* 0x00000011ff048299 */ /* 0x000fe40008011604 */
[----:B------:R-:W-:Y:S02]  /*4b30*/  UIMAD UR8, UR40, UR11, UR6 ;  /* 0x0000000b280872a4 */ /* 0x000fe4000f8e0206 */
[----:B------:R-:W-:Y:S04]  /*4b40*/  @!UP0 USEL UR4, UR5, UR4, !UP4 ;  /* 0x0000000405048287 */ /* 0x000fe8000e000000 */
[----:B------:R-:W-:Y:S02]  /*4b50*/  @!UP0 UIMAD UR8, UR7, UR8, UR4 ;  /* 0x00000008070882a4 */ /* 0x000fe4000f8e0204 */
[----:B------:R-:W-:Y:S02]  /*4b60*/  @!UP0 UIADD3 UR9, UPT, UPT, UR10, -UR4, URZ ;  /* 0x800000040a098290 */ /* 0x000fe4000fffe0ff */
[----:B------:R-:W-:Y:S02]  /*4b70*/  UIADD3 UR4, UPT, UPT, -UR5, URZ, URZ ;  /* 0x000000ff05047290 */ /* 0x000fe4000fffe1ff */
[----:B------:R-:W-:Y:S02]  /*4b80*/  UIADD3 UR7, UPT, UPT, -UR6, URZ, URZ ;  /* 0x000000ff06077290 */ /* 0x000fe4000fffe1ff */
[----:B------:R-:W-:Y:S02]  /*4b90*/  @!UP0 UIMAD UR6, UR9, UR40, UR5 ;  /* 0x00000028090682a4 */ /* 0x000fe4000f8e0205 */
[----:B------:R-:W-:Y:S02]  /*4ba0*/  UIMAD UR14, UR15, UR4, UR14 ;  /* 0x000000040f0e72a4 */ /* 0x000fe4000f8e020e */
[----:B------:R-:W-:Y:S01]  /*4bb0*/  UIMAD UR13, UR46, UR7, UR13 ;  /* 0x000000072e0d72a4 */ /* 0x000fe2000f8e020d */
[----:B------:R-:W-:Y:S02]  /*4bc0*/  @!UP0 UMOV UR5, UR8 ;  /* 0x0000000800058c82 */ /* 0x000fe40008000000 */
[----:B------:R-:W-:Y:S02]  /*4bd0*/  UIMAD UR14, UR5, UR15, UR14 ;  /* 0x0000000f050e72a4 */ /* 0x000fe4000f8e020e */
[----:B------:R-:W-:Y:S11]  /*4be0*/  UIMAD UR13, UR6, UR46, UR13 ;  /* 0x0000002e060d72a4 */ /* 0x000ff6000f8e020d */
[----:B------:R-:W-:Y:S01]  /*4bf0*/  @!UPT UIADD3 URZ, UPT, UPT, URZ, URZ, URZ ;  /* 0x000000fffffff290 */ /* 0x000fe2000fffe0ff */
.L_x_85:
[----:B------:R-:W3:Y:S01]  /*4c00*/  @!UP2 LDCU.128 UR20, c[0x0][0xb10] ;  /* 0x00016200ff14a7ac */ /* 0x000ee20008000c00 */
[C---:B------:R-:W-:Y:S02]  /*4c10*/  ISETP.NE.U32.AND P1, PT, R4.reuse, RZ, PT ;  /* 0x000000ff0400720c */ /* 0x040fe40003f25070 */
[----:B------:R-:W-:Y:S02]  /*4c20*/  ISETP.NE.U32.AND P0, PT, R4, RZ, PT ;  /* 0x000000ff0400720c */ /* 0x000fe40003f05070 */
[C---:B------:R-:W-:Y:S02]  /*4c30*/  ISETP.NE.AND.EX P1, PT, R5.reuse, RZ, PT, P1 ;  /* 0x000000ff0500720c */ /* 0x040fe40003f25310 */
[----:B------:R-:W-:Y:S01]  /*4c40*/  ISETP.NE.AND.EX P0, PT, R5, RZ, PT, P0 ;  /* 0x000000ff0500720c */ /* 0x000fe20003f05300 */
[----:B------:R-:W4:Y:S01]  /*4c50*/  @!UP2 LDCU UR5, c[0x0][0xb0c] ;  /* 0x00016180ff05a7ac */ /* 0x000f220008000800 */
[----:B------:R-:W-:Y:S02]  /*4c60*/  USHF.L.U32 UR11, UR29, 0x6, URZ ;  /* 0x000000061d0b7899 */ /* 0x000fe400080006ff */
[----:B------:R-:W-:Y:S02]  /*4c70*/  USHF.L.U32 UR10, UR32, 0x6, URZ ;  /* 0x00000006200a7899 */ /* 0x000fe400080006ff */
[----:B---3--:R-:W-:Y:S07]  /*4c80*/  UIMAD.WIDE.U32 UR6, UR14, UR20, URZ ;  /* 0x000000140e0672a5 */ /* 0x008fee000f8e00ff */
[----:B------:R-:W-:Y:S01]  /*4c90*/  @!UP2 UMOV UR4, UR7 ;  /* 0x000000070004ac82 */ /* 0x000fe20008000000 */
[----:B----4-:R-:W-:Y:S02]  /*4ca0*/  @!UP2 UISETP.NE.AND UP0, UPT, UR5, 0x1, UPT ;  /* 0x000000010500a88c */ /* 0x010fe4000bf05270 */
[----:B------:R-:W-:Y:S02]  /*4cb0*/  @!UP2 USHF.R.U32.HI UR4, URZ, UR21, UR4 ;  /* 0x00000015ff04a299 */ /* 0x000fe40008011604 */
[----:B------:R-:W-:Y:S02]  /*4cc0*/  UIMAD.WIDE.U32 UR6, UR13, UR23, URZ ;  /* 0x000000170d0672a5 */ /* 0x000fe4000f8e00ff */
[----:B------:R-:W-:Y:S02]  /*4cd0*/  @!UP2 USEL UR8, UR14, UR4, !UP0 ;  /* 0x000000040e08a287 */ /* 0x000fe4000c000000 */
[----:B------:R-:W-:Y:S03]  /*4ce0*/  @!UP2 UISETP.NE.AND UP0, UPT, UR22, 0x1, UPT ;  /* 0x000000011600a88c */ /* 0x000fe6000bf05270 */
[----:B------:R-:W-:Y:S02]  /*4cf0*/  @!UP2 UMOV UR6, UR7 ;  /* 0x000000070006ac82 */ /* 0x000fe40008000000 */
[----:B------:R-:W3:Y:S02]  /*4d00*/  @!UP2 LDCU UR4, c[0x0][0xb20] ;  /* 0x00016400ff04a7ac */ /* 0x000ee40008000800 */
[----:B---3--:R-:W-:Y:S04]  /*4d10*/  @!UP2 USHF.R.U32.HI UR6, URZ, UR4, UR6 ;  /* 0x00000004ff06a299 */ /* 0x008fe80008011606 */
[----:B------:R-:W-:Y:S04]  /*4d20*/  @!UP2 USEL UR6, UR13, UR6, !UP0 ;  /* 0x000000060d06a287 */ /* 0x000fe8000c000000 */
[----:B------:R-:W-:Y:S02]  /*4d30*/  @!UP2 UIADD3 UR4, UPT, UPT, -UR8, UR6, URZ ;  /* 0x000000060804a290 */ /* 0x000fe4000fffe1ff */
[----:B------:R-:W-:Y:S02]  /*4d40*/  @!UP2 UIADD3 UR6, UPT, UPT, UR8, -UR6, URZ ;  /* 0x800000060806a290 */ /* 0x000fe4000fffe0ff */
[----:B------:R-:W-:Y:S02]  /*4d50*/  @!UP2 UIMAD UR14, UR4, UR5, UR14 ;  /* 0x00000005040ea2a4 */ /* 0x000fe4000f8e020e */
[----:B------:R-:W-:Y:S01]  /*4d60*/  @!UP2 UIMAD UR13, UR6, UR22, UR13 ;  /* 0x00000016060da2a4 */ /* 0x000fe2000f8e020d */
[----:B------:R-:W-:Y:S11]  /*4d70*/  BRA.U UP3, `(.L_x_86) ;  /* 0x0000000103107547 */ /* 0x000ff6000b800000 */
[----:B------:R-:W-:Y:S04]  /*4d80*/  MOV R6, UR33 ;  /* 0x0000002100067c02 */ /* 0x000fe80008000f00 */
[----:B------:R-:W-:Y:S04]  /*4d90*/  SHF.L.U32 R6, R6, 0x1f, RZ ;  /* 0x0000001f06067819 */ /* 0x000fe800000006ff */
[----:B------:R-:W3:Y:S02]  /*4da0*/  SYNCS.PHASECHK.TRANS64.TRYWAIT P2, [UR24+0xf8], R6 ;  /* 0x0000f806ff0075a7 */ /* 0x000ee40008041118 */
[----:B---3--:R-:W-:Y:S05]  /*4db0*/  @!P2 BRA `(.L_x_87) ;  /* 0x0000003800d4a947 */ /* 0x008fea0003800000 */
.L_x_86:
[----:B------:R-:W-:Y:S05]  /*4dc0*/  @!P1 BRA `(.L_x_88) ;  /* 0x0000000000309947 */ /* 0x000fea0003800000 */
[----:B------:R-:W-:Y:S01]  /*4dd0*/  ISETP.NE.U32.AND P1, PT, R2, RZ, PT ;  /* 0x000000ff0200720c */ /* 0x000fe20003f25070 */
[----:B------:R-:W3:Y:S01]  /*4de0*/  LDCU.64 UR4, c[0x0][0x358] ;  /* 0x00006b00ff0477ac */ /* 0x000ee20008000a00 */
[----:B------:R-:W-:Y:S02]  /*4df0*/  IMAD.MOV.U32 R53, RZ, RZ, 0x1 ;  /* 0x00000001ff357424 */ /* 0x000fe400078e00ff */
[----:B------:R-:W-:Y:S11]  /*4e00*/  ISETP.NE.AND.EX P1, PT, R3, RZ, PT, P1 ;  /* 0x000000ff0300720c */ /* 0x000ff60003f25310 */
[----:B------:R-:W-:Y:S02]  /*4e10*/  @!UPT UIADD3 URZ, UPT, UPT, URZ, URZ, URZ ;  /* 0x000000fffffff290 */ /* 0x000fe4000fffe0ff */
[----:B------:R-:W4:Y:S01]  /*4e20*/  @P1 LDC.64 R8, c[0x0][0x888] ;  /* 0x00022200ff081b82 */ /* 0x000f220000000a00 */
[----:B-1----:R-:W-:Y:S04]  /*4e30*/  @P1 IMAD R0, R4, UR36, RZ ;  /* 0x0000002404001c24 */ /* 0x002fe8000f8e02ff */
[----:B----4-:R-:W-:Y:S04]  /*4e40*/  @P1 IMAD.WIDE R8, R0, 0x4, R8 ;  /* 0x0000000400081825 */ /* 0x010fe800078e0208 */
[----:B------:R-:W-:Y:S01]  /*4e50*/  HFMA2 R0, -RZ, RZ, 0, 5.9604644775390625e-08 ;  /* 0x00000001ff007431 */ /* 0x000fe200000001ff */
[----:B---3-5:R3:W5:Y:S04]  /*4e60*/  @P1 LDG.E R26, desc[UR4][R8.64] ;  /* 0x00000004081a1981 */ /* 0x028768000c1e1900 */
[----:B------:R-:W-:Y:S01]  /*4e70*/  @!P1 PRMT R53, R0, 0x7610, R53 ;  /* 0x0000761000359816 */ /* 0x000fe20000000035 */
[----:B---3--:R-:W4:Y:S06]  /*4e80*/  @!P1 LDC R26, c[0x0][0x880] ;  /* 0x00022000ff1a9b82 */ /* 0x008f2c0000000800 */
.L_x_88:
[----:B----45:R-:W-:Y:S01]  /*4e90*/  @!P0 FSETP.EQ.AND P1, PT, R26, RZ, PT ;  /* 0x000000ff1a00820b */ /* 0x030fe20003f22000 */
[----:B------:R-:W-:Y:S01]  /*4ea0*/  @!UPT UIADD3 URZ, UPT, UPT, URZ, URZ, URZ ;  /* 0x000000fffffff290 */ /* 0x000fe2000fffe0ff */
[----:B------:R-:W-:Y:S11]  /*4eb0*/  @!P0 BRA `(.L_x_89) ;  /* 0x0000000000188947 */ /* 0x000ff60003800000 */
[----:B------:R-:W-:Y:S02]  /*4ec0*/  LOP3.LUT P0, RZ, R53, 0xff, RZ, 0xc0, !PT ;  /* 0x000000ff35ff7812 */ /* 0x000fe4000780c0ff */
[----:B------:R-:W-:Y:S04]  /*4ed0*/  ISETP.NE.U32.AND P1, PT, R2, RZ, PT ;  /* 0x000000ff0200720c */ /* 0x000fe80003f25070 */
[----:B------:R-:W-:Y:S04]  /*4ee0*/  ISETP.NE.AND.EX P1, PT, R3, RZ, PT, P1 ;  /* 0x000000ff0300720c */ /* 0x000fe80003f25310 */
[----:B------:R-:W-:Y:S03]  /*4ef0*/  PLOP3.LUT P1, PT, P1, PT, PT, 0x8, 0x80 ;  /* 0x000000000080781c */ /* 0x000fe60000f2e170 */
[----:B------:R-:W-:Y:S11]  /*4f00*/  @P0 FSETP.EQ.AND P1, PT, R26, RZ, PT ;  /* 0x000000ff1a00020b */ /* 0x000ff60003f22000 */
[----:B------:R-:W-:Y:S02]  /*4f10*/  @!UPT UIADD3 URZ, UPT, UPT, URZ, URZ, URZ ;  /* 0x000000fffffff290 */ /* 0x000fe4000fffe0ff */
.L_x_89:
[----:B------:R-:W-:Y:S01]  /*4f20*/  ULEA UR4, UR12, UR24, 0x3 ;  /* 0x000000180c047291 */ /* 0x000fe2000f8e18ff */
[----:B------:R-:W-:Y:S02]  /*4f30*/  SHF.L.U32 R9, R15, 0x1f, RZ ;  /* 0x0000001f0f097819 */ /* 0x000fe400000006ff */
[----:B------:R-:W-:Y:S04]  /*4f40*/  ELECT P0, URZ, PT ;  /* 0x0000000000ff782f */ /* 0x000fe80003800000 */
[----:B------:R-:W-:Y:S02]  /*4f50*/  PLOP3.LUT P1, PT, P1, P0, PT, 0xf2, 0x2f ;  /* 0x00000000002f781c */ /* 0x000fe40000f21e72 */
[----:B------:R-:W3:Y:S11]  /*4f60*/  SYNCS.PHASECHK.TRANS64.TRYWAIT P2, [UR4+0xd8], R9 ;  /* 0x0000d809ff0075a7 */ /* 0x000ef60008041104 */
[----:B------:R-:W-:Y:S05]  /*4f70*/  @!P1 IADD3 R8, P0, PT, R16, 0x580, RZ ;  /* 0x0000058010089810 */ /* 0x000fea0007f1e0ff */
[----:B-1----:R-:W-:Y:S01]  /*4f80*/  @!P1 IMAD.X R6, RZ, RZ, R17, P0 ;  /* 0x000000ffff069224 */ /* 0x002fe200000e0611 */
[----:B---3--:R-:W-:Y:S07]  /*4f90*/  @!P2 BRA `(.L_x_90) ;  /* 0x000000380074a947 */ /* 0x008fee0003800000 */
.L_x_177:
[----:B------:R-:W-:Y:S01]  /*4fa0*/  @!P1 R2UR UR7, R6 ;  /* 0x00000000060792ca */ /* 0x000fe200000e0000 */
[----:B------:R-:W-:Y:S01]  /*4fb0*/  UIADD3 UR5, UPT, UPT, UR12, 0x1, URZ ;  /* 0x000000010c057890 */ /* 0x000fe2000fffe0ff */
[----:B------:R-:W-:Y:S01]  /*4fc0*/  @!P1 R2UR UR6, R8 ;  /* 0x00000000080692ca */ /* 0x000fe200000e0000 */
[----:B------:R-:W-:Y:S01]  /*4fd0*/  UIADD3 UR9, UPT, UPT, UR4, 0xc0, URZ ;  /* 0x000000c004097890 */ /* 0x000fe2000fffe0ff */
[----:B------:R-:W-:Y:S01]  /*4fe0*/  @!P1 IMAD.MOV.U32 R6, RZ, RZ, 0x2000 ;  /* 0x00002000ff069424 */ /* 0x000fe200078e00ff */
[----:B------:R-:W-:Y:S01]  /*4ff0*/  UISETP.NE.AND UP0, UPT, UR5, 0x3, UPT ;  /* 0x000000030500788c */ /* 0x000fe2000bf05270 */
[----:B------:R-:W-:Y:S01]  /*5000*/  VIADD R14, R14, 0x1 ;  /* 0x000000010e0e7836 */ /* 0x000fe20000000000 */
[----:B------:R-:W-:Y:S01]  /*5010*/  UMOV UR22, 0x0 ;  /* 0x0000000000167882 */ /* 0x000fe20000000000 */
[----:B------:R-:W-:Y:S01]  /*5020*/  UMOV UR23, 0x10000000 ;  /* 0x1000000000177882 */ /* 0x000fe20000000000 */
[----:B------:R-:W-:Y:S04]  /*5030*/  UPRMT UR20, UR54, 0x654, UR9 ;  /* 0x0000065436147896 */ /* 0x000fe80008000009 */
[----:B-1----:R-:W-:Y:S01]  /*5040*/  IMAD.U32 R9, RZ, RZ, UR7 ;  /* 0x00000007ff097e24 */ /* 0x002fe2000f8e00ff */
[----:B------:R-:W-:Y:S01]  /*5050*/  USEL UR7, URZ, 0x1, UP0 ;  /* 0x00000001ff077887 */ /* 0x000fe20008000000 */
[----:B------:R-:W-:Y:S01]  /*5060*/  IMAD.U32 R8, RZ, RZ, UR6 ;  /* 0x00000006ff087e24 */ /* 0x000fe2000f8e00ff */
[----:B------:R-:W-:Y:S02]  /*5070*/  USEL UR6, UR5, URZ, UP0 ;  /* 0x000000ff05067287 */ /* 0x000fe40008000000 */
[----:B------:R-:W-:Y:S01]  /*5080*/  VOTEU.ALL UP0, P1 ;  /* 0x0000000000ff7886 */ /* 0x000fe20000800000 */
[----:B------:R-:W-:Y:S02]  /*5090*/  @!P1 R2UR UR19, R9 ;  /* 0x00000000091392ca */ /* 0x000fe400000e0000 */
[----:B------:R-:W-:Y:S02]  /*50a0*/  @!P1 R2UR UR18, R8 ;  /* 0x00000000081292ca */ /* 0x000fe400000e0000 */
[----:B------:R-:W-:Y:S01]  /*50b0*/  @!UP0 ULEA UR5, UR12, UR24, 0xd ;  /* 0x000000180c058291 */ /* 0x000fe2000f8e68ff */
[----:B------:R-:W-:Y:S02]  /*50c0*/  LOP3.LUT R15, R15, UR7, RZ, 0x3c, !PT ;  /* 0x000000070f0f7c12 */ /* 0x000fe4000f8e3cff */
[----:B------:R-:W-:Y:S01]  /*50d0*/  UMOV UR12, UR36 ;  /* 0x00000024000c7c82 */ /* 0x000fe20008000000 */
[----:B------:R-:W-:Y:S01]  /*50e0*/  @!UP0 UIADD3 UR8, UPT, UPT, UR5, 0x400, URZ ;  /* 0x0000040005088890 */ /* 0x000fe2000fffe0ff */
[----:B------:R-:W-:Y:S01]  /*50f0*/  SHF.L.U32 R0, R15, 0x1f, RZ ;  /* 0x0000001f0f007819 */ /* 0x000fe200000006ff */
[----:B------:R-:W-:Y:S01]  /*5100*/  VOTEU.ALL UP0, P1 ;  /* 0x0000000000ff7886 */ /* 0x000fe20000800000 */
[----:B------:R-:W-:Y:S06]  /*5110*/  ULEA UR5, UR6, UR24, 0x3 ;  /* 0x0000001806057291 */ /* 0x000fec000f8e18ff */
[----:B------:R1:W-:Y:S01]  /*5120*/  @!UP0 UTMALDG.3D [UR8], [UR18], desc[UR22] ;  /* 0x00001608120085b4 */ /* 0x0003e20008011000 */
[----:B------:R1:W-:Y:S01]  /*5130*/  @!P1 SYNCS.ARRIVE.TRANS64.RED.A0TR RZ, [UR4+0xc0], R6 ;  /* 0x0000c006ffff99a7 */ /* 0x0003e20008300404 */
[----:B------:R-:W-:Y:S01]  /*5140*/  SYNCS.ARRIVE.TRANS64.RED.A1T0 RZ, [UR20], RZ ;  /* 0x000000ffffff79a7 */ /* 0x000fe20008100414 */
[----:B------:R-:W3:Y:S02]  /*5150*/  SYNCS.PHASECHK.TRANS64.TRYWAIT P0, [UR5+0xd8], R0 ;  /* 0x0000d800ff0075a7 */ /* 0x000ee40008001105 */
[----:B-1-3--:R-:W-:Y:S05]  /*5160*/  @!P0 BRA `(.L_x_91) ;  /* 0x0000003800188947 */ /* 0x00afea0003800000 */
.L_x_179:
[----:B------:R-:W-:Y:S01]  /*5170*/  UIADD3 UR9, UPT, UPT, UR5, 0xc0, URZ ;  /* 0x000000c005097890 */ /* 0x000fe2000fffe0ff */
[----:B-1----:R-:W-:Y:S01]  /*5180*/  @!P1 IADD3 R6, P0, PT, R16, 0x580, RZ ;  /* 0x0000058010069810 */ /* 0x002fe20007f1e0ff */
[----:B------:R-:W-:Y:S01]  /*5190*/  UPLOP3.LUT UP3, UPT, UPT, UPT, UPT, 0x80, 0x8 ;  /* 0x000000000008789c */ /* 0x000fe20003f6f070 */
[----:B------:R-:W-:Y:S01]  /*51a0*/  R2UR UR23, R55 ;  /* 0x00000000371772ca */ /* 0x000fe200000e0000 */
[----:B------:R-:W-:Y:S01]  /*51b0*/  UMOV UR20, 0x0 ;  /* 0x0000000000147882 */ /* 0x000fe20000000000 */
[----:B------:R-:W-:Y:S01]  /*51c0*/  @!P1 R2UR UR7, R6 ;  /* 0x00000000060792ca */ /* 0x000fe200000e0000 */
[----:B------:R-:W-:Y:S01]  /*51d0*/  @!P1 IMAD.X R0, RZ, RZ, R17, P0 ;  /* 0x000000ffff009224 */ /* 0x000fe200000e0611 */
[----:B------:R-:W-:Y:S01]  /*51e0*/  UMOV UR21, 0x10000000 ;  /* 0x1000000000157882 */ /* 0x000fe20000000000 */
[----:B------:R-:W-:Y:S01]  /*51f0*/  UMOV UR12, UR36 ;  /* 0x00000024000c7c82 */ /* 0x000fe20008000000 */
[----:B------:R-:W-:Y:S01]  /*5200*/  VOTEU.ALL UP0, P1 ;  /* 0x0000000000ff7886 */ /* 0x000fe20000800000 */
[----:B------:R-:W-:Y:S01]  /*5210*/  R2UR UR22, R56 ;  /* 0x00000000381672ca */ /* 0x000fe200000e0000 */
[----:B------:R-:W-:Y:S01]  /*5220*/  UMOV UR36, UR25 ;  /* 0x0000001900247c82 */ /* 0x000fe20008000000 */
[----:B------:R-:W-:Y:S02]  /*5230*/  @!P1 R2UR UR4, R0 ;  /* 0x00000000000492ca */ /* 0x000fe400000e0000 */
[----:B------:R-:W-:Y:S01]  /*5240*/  @!UP0 UIADD3 UR10, UPT, UPT, UR10, 0x20, URZ ;  /* 0x000000200a0a8890 */ /* 0x000fe2000fffe0ff */
[C---:B------:R-:W-:Y:S01]  /*5250*/  ISETP.NE.AND P0, PT, R14.reuse, 0x2, PT ;  /* 0x000000020e00780c */ /* 0x040fe20003f05270 */
[----:B------:R-:W-:Y:S02]  /*5260*/  UIADD3 UR32, UPT, UPT, UR13, UR23, URZ ;  /* 0x000000170d207290 */ /* 0x000fe4000fffe0ff */
[----:B------:R-:W-:Y:S01]  /*5270*/  IMAD.U32 R8, RZ, RZ, UR7 ;  /* 0x00000007ff087e24 */ /* 0x000fe2000f8e00ff */
[----:B------:R-:W-:Y:S02]  /*5280*/  SEL R0, RZ, 0x1, P0 ;  /* 0x00000001ff007807 */ /* 0x000fe40000000000 */
[----:B------:R-:W-:Y:S02]  /*5290*/  SEL R14, R14, RZ, P0 ;  /* 0x000000ff0e0e7207 */ /* 0x000fe40000000000 */
[----:B------:R-:W-:Y:S01]  /*52a0*/  @!P1 R2UR UR18, R8 ;  /* 0x00000000081292ca */ /* 0x000fe200000e0000 */
[----:B------:R-:W-:Y:S01]  /*52b0*/  UIADD3 UR29, UPT, UPT, UR14, UR22, URZ ;  /* 0x000000160e1d7290 */ /* 0x000fe2000fffe0ff */
[----:B------:R-:W-:Y:S01]  /*52c0*/  IMAD.U32 R9, RZ, RZ, UR4 ;  /* 0x00000004ff097e24 */ /* 0x000fe2000f8e00ff */
[----:B------:R-:W-:Y:S01]  /*52d0*/  @!UP0 ULEA UR4, UR6, UR24, 0xd ;  /* 0x0000001806048291 */ /* 0x000fe2000f8e68ff */
[----:B------:R-:W-:Y:S03]  /*52e0*/  LOP3.LUT R13, R13, R0, RZ, 0x3c, !PT ;  /* 0x000000000d0d7212 */ /* 0x000fe600078e3cff */
[----:B------:R-:W-:Y:S01]  /*52f0*/  @!P1 R2UR UR19, R9 ;  /* 0x00000000091392ca */ /* 0x000fe200000e0000 */
[----:B------:R-:W-:Y:S01]  /*5300*/  @!UP0 UIADD3 UR8, UPT, UPT, UR4, 0x400, URZ ;  /* 0x0000040004088890 */ /* 0x000fe2000fffe0ff */
[----:B------:R-:W-:Y:S01]  /*5310*/  VOTEU.ALL UP0, P1 ;  /* 0x0000000000ff7886 */ /* 0x000fe20000800000 */
[----:B------:R-:W-:Y:S10]  /*5320*/  UPRMT UR4, UR54, 0x654, UR9 ;  /* 0x0000065436047896 */ /* 0x000ff40008000009 */
[----:B------:R1:W-:Y:S01]  /*5330*/  @!UP0 UTMALDG.3D [UR8], [UR18], desc[UR20] ;  /* 0x00001408120085b4 */ /* 0x0003e20008011000 */
[----:B------:R3:W-:Y:S01]  /*5340*/  @!P1 SYNCS.ARRIVE.TRANS64.RED.A0TR RZ, [UR5+0xc0], R7 ;  /* 0x0000c007ffff99a7 */ /* 0x0007e20008300405 */
[----:B------:R-:W-:Y:S01]  /*5350*/  SYNCS.ARRIVE.TRANS64.RED.A1T0 RZ, [UR4], RZ ;  /* 0x000000ffffff79a7 */ /* 0x000fe20008100404 */
[----:B------:R-:W-:Y:S04]  /*5360*/  UIADD3 UR4, UPT, UPT, UR6, 0x1, URZ ;  /* 0x0000000106047890 */ /* 0x000fe8000fffe0ff */
[----:B------:R-:W-:Y:S04]  /*5370*/  UISETP.NE.AND UP0, UPT, UR4, 0x3, UPT ;  /* 0x000000030400788c */ /* 0x000fe8000bf05270 */
[----:B------:R-:W-:Y:S06]  /*5380*/  USEL UR5, URZ, 0x1, UP0 ;  /* 0x00000001ff057887 */ /* 0x000fec0008000000 */
[----:B------:R-:W-:Y:S01]  /*5390*/  LOP3.LUT R15, R15, UR5, RZ, 0x3c, !PT ;  /* 0x000000050f0f7c12 */ /* 0x000fe2000f8e3cff */
[----:B-1----:R-:W-:Y:S01]  /*53a0*/  USEL UR12, UR4, URZ, UP0 ;  /* 0x000000ff040c7287 */ /* 0x002fe20008000000 */
[----:B------:R-:W-:Y:S11]  /*53b0*/  BRA.U UP1, `(.L_x_92) ;  /* 0xfffffff101f07547 */ /* 0x000ff6000b83ffff */
[----:B------:R-:W-:Y:S01]  /*53c0*/  UIADD3 UR24, UPT, UPT, UR24, 0xd8, URZ ;  /* 0x000000d818187890 */ /* 0x000fe2000fffe0ff */
[----:B------:R-:W-:-:S03]  /*53d0*/  SHF.L.U32 R2, R15, 0x1f, RZ ;  /* 0x0000001f0f027819 */ /* 0x000fc600000006ff */
[----:B------:R-:W-:-:S09]  /*53e0*/  ULEA UR4, UR12, UR24, 0x3 ;  /* 0x000000180c047291 */ /* 0x000fd2000f8e18ff */
[----:B------:R-:W1:Y:S02]  /*53f0*/  SYNCS.PHASECHK.TRANS64.TRYWAIT P0, [UR4], R2 ;  /* 0x00000002ff0075a7 */ /* 0x000e640008001104 */
[----:B-1----:R-:W-:Y:S05]  /*5400*/  @!P0 BRA `(.L_x_93) ;  /* 0x0000003400888947 */ /* 0x002fea0003800000 */
.L_x_181:
        /* <DEDUP_REMOVED lines=9> */
.L_x_183:
[----:B------:R-:W-:-:S04]  /*54a0*/  UIADD3 UR4, UPT, UPT, UR4, 0x1, URZ ;  /* 0x0000000104047890 */ /* 0x000fc8000fffe0ff */
[----:B------:R-:W-:-:S04]  /*54b0*/  UISETP.NE.AND UP0, UPT, UR4, 0x3, UPT ;  /* 0x000000030400788c */ /* 0x000fc8000bf05270 */
[----:B------:R-:W-:Y:S02]  /*54c0*/  USEL UR5, URZ, 0x1, UP0 ;  /* 0x00000001ff057887 */ /* 0x000fe40008000000 */
[----:B------:R-:W-:-:S04]  /*54d0*/  USEL UR4, UR4, URZ, UP0 ;  /* 0x000000ff04047287 */ /* 0x000fc80008000000 */
[----:B------:R-:W-:Y:S01]  /*54e0*/  ULEA UR4, UR4, UR24, 0x3 ;  /* 0x0000001804047291 */ /* 0x000fe2000f8e18ff */
[----:B-1----:R-:W-:-:S04]  /*54f0*/  LOP3.LUT R2, R15, UR5, RZ, 0x3c, !PT ;  /* 0x000000050f027c12 */ /* 0x002fc8000f8e3cff */
[----:B------:R-:W-:Y:S01]  /*5500*/  SHF.L.U32 R2, R2, 0x1f, RZ ;  /* 0x0000001f02027819 */ /* 0x000fe200000006ff */
[----:B------:R-:W-:-:S07]  /*5510*/  IMAD.U32 R0, RZ, RZ, UR4 ;  /* 0x00000004ff007e24 */ /* 0x000fce000f8e00ff */
.L_x_95:
[----:B-1----:R1:W4:Y:S02]  /*5520*/  SYNCS.PHASECHK.TRANS64.TRYWAIT P0, [R0+URZ], R2 ;  /* 0x00000002000075a7 */ /* 0x00232400080011ff */
[----:B----4-:R-:W-:Y:S05]  /*5530*/  @!P0 NANOSLEEP.SYNCS 0x989680 ;  /* 0x009896800000895d */ /* 0x010fea0003900000 */
[----:B------:R-:W4:Y:S02]  /*5540*/  @!P0 SYNCS.PHASECHK.TRANS64 P0, [R0+URZ], R2 ;  /* 0x00000002000085a7 */ /* 0x000f2400080010ff */
[----:B--2-4-:R-:W-:Y:S05]  /*5550*/  @P0 EXIT ;  /* 0x000000000000094d */ /* 0x014fea0003800000 */
[----:B------:R-:W-:Y:S05]  /*5560*/  BRA `(.L_x_95) ;  /* 0xfffffffc00ec7947 */ /* 0x000fea000383ffff */
.L_x_83:
[----:B------:R-:W-:-:S06]  /*5570*/  UISETP.GE.AND UP0, UPT, UR22, 0x4, UPT ;  /* 0x000000041600788c */ /* 0x000fcc000bf06270 */
[----:B------:R-:W-:-:S13]  /*5580*/  PLOP3.LUT P0, PT, PT, PT, UP0, 0x80, 0x8 ;  /* 0x000000000008781c */ /* 0x000fda0003f0f008 */
[----:B-1----:R-:W-:Y:S05]  /*5590*/  @!P0 EXIT ;  /* 0x000000000000894d */ /* 0x002fea0003800000 */
[----:B------:R-:W-:Y:S01]  /*55a0*/  BAR.SYNC.DEFER_BLOCKING 0x6, 0xa0 ;  /* 0x0182800000007b1d */ /* 0x000fe20000010000 */
[C---:B------:R-:W-:Y:S01]  /*55b0*/  IMAD.SHL.U32 R4, R64.reuse, 0x20, RZ ;  /* 0x0000002040047824 */ /* 0x040fe200078e00ff */
[C---:B------:R-:W-:Y:S01]  /*55c0*/  R2P PR, R64.reuse, 0x6 ;  /* 0x0000000640007804 */ /* 0x040fe20000000000 */
[C---:B------:R-:W-:Y:S01]  /*55d0*/  IMAD.SHL.U32 R2, R64.reuse, 0x4, RZ ;  /* 0x0000000440027824 */ /* 0x040fe200078e00ff */
[----:B------:R-:W-:Y:S01]  /*55e0*/  CS2R R60, SRZ ;  /* 0x00000000003c7805 */ /* 0x000fe2000001ff00 */
[----:B------:R-:W-:Y:S01]  /*55f0*/  IMAD.U32 R23, R64, 0x10000, RZ ;  /* 0x0001000040177824 */ /* 0x000fe200078e00ff */
[----:B------:R-:W-:Y:S01]  /*5600*/  UMOV UR44, 0x400 ;  /* 0x00000400002c7882 */ /* 0x000fe20000000000 */
[----:B------:R-:W1:Y:S01]  /*5610*/  LDCU.64 UR4, c[0x0][0x890] ;  /* 0x00011200ff0477ac */ /* 0x000e620008000a00 */
[----:B------:R-:W2:Y:S01]  /*5620*/  LDC.64 R50, c[0x0][0x8b0] ;  /* 0x00022c00ff327b82 */ /* 0x000ea20000000a00 */
[----:B------:R-:W-:Y:S01]  /*5630*/  LOP3.LUT R3, R4, 0xe0, RZ, 0xc0, !PT ;  /* 0x000000e004037812 */ /* 0x000fe200078ec0ff */
[----:B------:R-:W-:Y:S01]  /*5640*/  IMAD.SHL.U32 R52, R64, 0x10, RZ ;  /* 0x0000001040347824 */ /* 0x000fe200078e00ff */
[----:B------:R-:W-:Y:S01]  /*5650*/  ULEA UR44, UR54, UR44, 0x18 ;  /* 0x0000002c362c7291 */ /* 0x000fe2000f8ec0ff */
[----:B------:R-:W-:Y:S01]  /*5660*/  LOP3.LUT R4, R4, 0x100, RZ, 0xc0, !PT ;  /* 0x0000010004047812 */ /* 0x000fe200078ec0ff */
[----:B------:R-:W-:Y:S01]  /*5670*/  IMAD.MOV.U32 R63, RZ, RZ, 0x8 ;  /* 0x00000008ff3f7424 */ /* 0x000fe200078e00ff */
[----:B------:R-:W-:Y:S01]  /*5680*/  LOP3.LUT R2, R3, 0x1c, R2, 0xf8, !PT ;  /* 0x0000001c03027812 */ /* 0x000fe200078ef802 */
[----:B------:R-:W-:Y:S01]  /*5690*/  IMAD.MOV.U32 R62, RZ, RZ, 0x10 ;  /* 0x00000010ff3e7424 */ /* 0x000fe200078e00ff */
[----:B------:R-:W3:Y:S01]  /*56a0*/  LDC.64 R48, c[0x0][0x8a8] ;  /* 0x00022a00ff307b82 */ /* 0x000ee20000000a00 */
[----:B------:R-:W-:Y:S01]  /*56b0*/  SHF.R.U32.HI R3, RZ, 0x2, R64 ;  /* 0x00000002ff037819 */ /* 0x000fe20000011640 */
[----:B------:R-:W-:Y:S01]  /*56c0*/  IMAD.MOV.U32 R22, RZ, RZ, RZ ;  /* 0x000000ffff167224 */ /* 0x000fe200078e00ff */
[----:B------:R-:W-:Y:S01]  /*56d0*/  LOP3.LUT R23, R23, 0x600000, RZ, 0xc0, !PT ;  /* 0x0060000017177812 */ /* 0x000fe200078ec0ff */
[----:B------:R-:W-:Y:S01]  /*56e0*/  IMAD.MOV.U32 R59, RZ, RZ, RZ ;  /* 0x000000ffff3b7224 */ /* 0x000fe200078e00ff */
[----:B------:R-:W-:Y:S01]  /*56f0*/  LOP3.LUT R52, R4, 0x600, R52, 0xf8, !PT ;  /* 0x0000060004347812 */ /* 0x000fe200078ef834 */
[----:B------:R-:W4:Y:S01]  /*5700*/  LDCU UR63, c[0x0][0x370] ;  /* 0x00006e00ff3f77ac */ /* 0x000f220008000800 */
[----:B------:R-:W-:Y:S01]  /*5710*/  LOP3.LUT R2, R2, 0x4, R3, 0x78, !PT ;  /* 0x0000000402027812 */ /* 0x000fe200078e7803 */
[----:B------:R-:W4:Y:S01]  /*5720*/  LDS R0, [UR44+0x1b0] ;  /* 0x0001b02cff007984 */ /* 0x000f220008000800 */
[----:B-1----:R-:W-:Y:S01]  /*5730*/  IMAD.U32 R66, RZ, RZ, UR4 ;  /* 0x00000004ff427e24 */ /* 0x002fe2000f8e00ff */
[----:B------:R-:W-:Y:S01]  /*5740*/  UIADD3 UR4, UPT, UPT, UR44, 0x400, URZ ;  /* 0x000004002c047890 */ /* 0x000fe2000fffe0ff */
[----:B------:R-:W-:Y:S01]  /*5750*/  LOP3.LUT R52, R52, R2, RZ, 0xfc, !PT ;  /* 0x0000000234347212 */ /* 0x000fe200078efcff */
[----:B------:R-:W-:Y:S01]  /*5760*/  IMAD.U32 R65, RZ, RZ, UR5 ;  /* 0x00000005ff417e24 */ /* 0x000fe2000f8e00ff */
[----:B------:R-:W-:Y:S01]  /*5770*/  LOP3.LUT R64, R64, 0x60, RZ, 0xc0, !PT ;  /* 0x0000006040407812 */ /* 0x000fe200078ec0ff */
[----:B------:R-:W1:Y:S01]  /*5780*/  LDCU UR41, c[0x0][0xb0c] ;  /* 0x00016180ff2977ac */ /* 0x000e620008000800 */
[----:B------:R-:W-:Y:S01]  /*5790*/  SEL R63, R63, 0xfffffff8, !P1 ;  /* 0xfffffff83f3f7807 */ /* 0x000fe20004800000 */
[----:B------:R-:W-:Y:S01]  /*57a0*/  IMAD.U32 R68, RZ, RZ, UR4 ;  /* 0x00000004ff447e24 */ /* 0x000fe2000f8e00ff */
[----:B------:R-:W-:Y:S01]  /*57b0*/  SEL R62, R62, 0xfffffff0, !P2 ;  /* 0xfffffff03e3e7807 */ /* 0x000fe20005000000 */
[----:B------:R-:W1:Y:S01]  /*57c0*/  LDCU UR39, c[0x0][0xb30] ;  /* 0x00016600ff2777ac */ /* 0x000e620008000800 */
[----:B------:R-:W1:Y:S01]  /*57d0*/  LDCU.64 UR60, c[0x0][0x888] ;  /* 0x00011100ff3c77ac */ /* 0x000e620008000a00 */
[----:B------:R-:W1:Y:S01]  /*57e0*/  LDCU.64 UR42, c[0x0][0xb28] ;  /* 0x00016500ff2a77ac */ /* 0x000e620008000a00 */
[----:B------:R-:W1:Y:S01]  /*57f0*/  LDCU.128 UR56, c[0x0][0xb10] ;  /* 0x00016200ff3877ac */ /* 0x000e620008000c00 */
[----:B------:R-:W1:Y:S01]  /*5800*/  LDCU UR62, c[0x0][0x374] ;  /* 0x00006e80ff3e77ac */ /* 0x000e620008000800 */
[----:B------:R-:W-:Y:S01]  /*5810*/  UMOV UR55, 0x1 ;  /* 0x0000000100377882 */ /* 0x000fe20000000000 */
[----:B------:R-:W-:Y:S01]  /*5820*/  UMOV UR46, URZ ;  /* 0x000000ff002e7c82 */ /* 0x000fe20008000000 */
[----:B------:R-:W-:Y:S01]  /*5830*/  UMOV UR53, URZ ;  /* 0x000000ff00357c82 */ /* 0x000fe20008000000 */
[----:B------:R-:W-:Y:S01]  /*5840*/  UMOV UR52, URZ ;  /* 0x000000ff00347c82 */ /* 0x000fe20008000000 */
[----:B-1234-:R-:W-:-:S07]  /*5850*/  IMAD.IADD R23, R0, 0x1, R23 ;  /* 0x0000000100177824 */ /* 0x01efce00078e0217 */
.L_x_126:
[C---:B------:R-:W-:Y:S02]  /*5860*/  LEA R0, R59.reuse, UR44, 0x3 ;  /* 0x0000002c3b007c11 */ /* 0x040fe4000f8e18ff */
[----:B------:R-:W-:Y:S02]  /*5870*/  SHF.L.U32 R2, R60, 0x1f, RZ ;  /* 0x0000001f3c027819 */ /* 0x000fe400000006ff */
[----:B------:R-:W-:Y:S02]  /*5880*/  LEA R4, R59, UR44, 0x4 ;  /* 0x0000002c3b047c11 */ /* 0x000fe4000f8e20ff */
[----:B------:R-:W1:Y:S02]  /*5890*/  SYNCS.PHASECHK.TRANS64.TRYWAIT P0, [R0+URZ+0x100], R2 ;  /* 0x00010002000075a7 */ /* 0x000e6400080011ff */
[----:B-1----:R-:W-:Y:S05]  /*58a0*/  @!P0 BRA `(.L_x_96) ;  /* 0x0000003000908947 */ /* 0x002fea0003800000 */
.L_x_184:
[----:B------:R-:W-:Y:S01]  /*58b0*/  R2UR UR7, R67 ;  /* 0x00000000430772ca */ /* 0x000fe200000e0000 */
[----:B------:R-:W2:Y:S01]  /*58c0*/  LDS.128 R4, [R4+0x190] ;  /* 0x0001900004047984 */ /* 0x000ea20000000c00 */
[----:B-1----:R-:W-:Y:S01]  /*58d0*/  VIADD R0, R0, 0x110 ;  /* 0x0000011000007836 */ /* 0x002fe20000000000 */
[----:B------:R-:W-:Y:S04]  /*58e0*/  UISETP.GE.AND UP0, UPT, UR40, 0x1, UPT ;  /* 0x000000012800788c */ /* 0x000fe8000bf06270 */
[----:B------:R-:W-:Y:S01]  /*58f0*/  PRMT R0, RZ, 0x654, R0 ;  /* 0x00000654ff007816 */ /* 0x000fe20000000000 */
[----:B------:R-:W-:Y:S01]  /*5900*/  @!PT LDS RZ, [RZ] ;  /* 0x00000000fffff984 */ /* 0x000fe20000000800 */
[----:B------:R-:W-:Y:S01]  /*5910*/  @!PT LDS RZ, [RZ] ;  /* 0x00000000fffff984 */ /* 0x000fe20000000800 */
[----:B------:R-:W-:Y:S01]  /*5920*/  @!PT LDS RZ, [RZ] ;  /* 0x00000000fffff984 */ /* 0x000fe20000000800 */
[----:B------:R-:W-:Y:S01]  /*5930*/  @!PT LDS RZ, [RZ] ;  /* 0x00000000fffff984 */ /* 0x000fe20000000800 */
[----:B------:R1:W-:Y:S06]  /*5940*/  MEMBAR.ALL.CTA ;  /* 0x0000000000007992 */ /* 0x0003ec0000008000 */
[----:B-1----:R-:W1:Y:S02]  /*5950*/  FENCE.VIEW.ASYNC.S ;  /* 0x00000000000073c6 */ /* 0x002e640000000000 */
[----:B-1----:R1:W-:Y:S01]  /*5960*/  SYNCS.ARRIVE.TRANS64.RED.A1T0 RZ, [R0+URZ], RZ ;  /* 0x000000ff00ff79a7 */ /* 0x0023e200081004ff */
[----:B--2---:R-:W-:Y:S11]  /*5970*/  LOP3.LUT P0, RZ, R6, 0x1, RZ, 0xc0, !PT ;  /* 0x0000000106ff7812 */ /* 0x004ff6000780c0ff */
[----:B------:R-:W-:Y:S02]  /*5980*/  @!UPT UIADD3 URZ, UPT, UPT, URZ, URZ, URZ ;  /* 0x000000fffffff290 */ /* 0x000fe4000fffe0ff */
[----:B------:R-:W-:Y:S01]  /*5990*/  VOTEU.ANY UP1, P0 ;  /* 0x0000000000ff7886 */ /* 0x000fe20000020100 */
[----:B------:R-:W-:Y:S01]  /*59a0*/  PLOP3.LUT P0, PT, PT, PT, UP1, 0x80, 0x8 ;  /* 0x000000000008781c */ /* 0x000fe20003f0f018 */
[----:B------:R-:W-:Y:S06]  /*59b0*/  UP2UR UR4, UPR, URZ, 0x2 ;  /* 0x00000002ff047883 */ /* 0x000fec0008000000 */
[----:B------:R-:W-:Y:S06]  /*59c0*/  IMAD.U32 R69, RZ, RZ, UR4 ;  /* 0x00000004ff457e24 */ /* 0x000fec000f8e00ff */
[----:B------:R-:W-:Y:S02]  /*59d0*/  @P0 SHF.R.U32.HI R2, RZ, 0x10, R5 ;  /* 0x00000010ff020819 */ /* 0x000fe40000011605 */
[----:B------:R-:W-:Y:S02]  /*59e0*/  @P0 MOV R3, R4 ;  /* 0x0000000400030202 */ /* 0x000fe40000000f00 */
[----:B------:R-:W-:Y:S02]  /*59f0*/  @P0 R2UR UR4, R2 ;  /* 0x00000000020402ca */ /* 0x000fe400000e0000 */
[----:B------:R-:W-:Y:S02]  /*5a00*/  @P0 LOP3.LUT R4, R5, 0xffff, RZ, 0xc0, !PT ;  /* 0x0000ffff05040812 */ /* 0x000fe400078ec0ff */
[----:B------:R-:W-:Y:S02]  /*5a10*/  @P0 R2UR UR6, R3 ;  /* 0x00000000030602ca */ /* 0x000fe400000e0000 */
[----:B------:R-:W-:Y:S07]  /*5a20*/  @P0 R2UR UR5, R4 ;  /* 0x00000000040502ca */ /* 0x000fee00000e0000 */
[----:B------:R-:W-:Y:S02]  /*5a30*/  @UP1 UMOV UR7, UR4 ;  /* 0x0000000400071c82 */ /* 0x000fe40008000000 */
[----:B------:R-:W-:Y:S02]  /*5a40*/  IMAD.U32 R67, RZ, RZ, UR7 ;  /* 0x00000007ff437e24 */ /* 0x000fe4000f8e00ff */
[----:B------:R-:W-:Y:S02]  /*5a50*/  @UP1 UMOV UR38, UR6 ;  /* 0x0000000600261c82 */ /* 0x000fe40008000000 */
[----:B------:R-:W-:Y:S01]  /*5a60*/  @UP1 UMOV UR37, UR5 ;  /* 0x0000000500251c82 */ /* 0x000fe20008000000 */
[----:B-1----:R-:W-:Y:S05]  /*5a70*/  BRA.U !UP0, `(.L_x_97) ;  /* 0x0000000108cc7547 */ /* 0x002fea000b800000 */
[----:B------:R-:W1:Y:S01]  /*5a80*/  LDCU UR12, c[0x0][0xb20] ;  /* 0x00016400ff0c77ac */ /* 0x000e620008000800 */
[----:B------:R-:W-:Y:S02]  /*5a90*/  UIMAD.WIDE.U32 UR4, UR62, UR59, URZ ;  /* 0x0000003b3e0472a5 */ /* 0x000fe4000f8e00ff */
[----:B------:R-:W-:Y:S02]  /*5aa0*/  UIMAD.WIDE.U32 UR6, UR63, UR56, URZ ;  /* 0x000000383f0672a5 */ /* 0x000fe4000f8e00ff */
[----:B------:R-:W-:Y:S02]  /*5ab0*/  UISETP.NE.AND UP0, UPT, UR58, 0x1, UPT ;  /* 0x000000013a00788c */ /* 0x000fe4000bf05270 */
[----:B------:R-:W-:Y:S02]  /*5ac0*/  UIMAD.WIDE.U32 UR8, UR37, UR59, URZ ;  /* 0x0000003b250872a5 */ /* 0x000fe4000f8e00ff */
[----:B------:R-:W-:Y:S02]  /*5ad0*/  UIMAD.WIDE.U32 UR10, UR38, UR56, URZ ;  /* 0x00000038260a72a5 */ /* 0x000fe4000f8e00ff */
[----:B------:R-:W-:Y:S02]  /*5ae0*/  UISETP.NE.AND UP1, UPT, UR41, 0x1, UPT ;  /* 0x000000012900788c */ /* 0x000fe4000bf25270 */
[----:B------:R-:W-:Y:S01]  /*5af0*/  UISETP.NE.AND UP2, UPT, UR40, 0x1, UPT ;  /* 0x000000012800788c */ /* 0x000fe2000bf45270 */
[----:B------:R-:W-:Y:S02]  /*5b00*/  UMOV UR4, UR5 ;  /* 0x0000000500047c82 */ /* 0x000fe40008000000 */
[----:B-1----:R-:W-:Y:S03]  /*5b10*/  USHF.R.U32.HI UR5, URZ, UR12, UR4 ;  /* 0x0000000cff057299 */ /* 0x002fe60008011604 */
[----:B------:R-:W-:Y:S02]  /*5b20*/  UMOV UR4, UR7 ;  /* 0x0000000700047c82 */ /* 0x000fe40008000000 */
[----:B------:R-:W-:Y:S02]  /*5b30*/  USHF.R.U32.HI UR7, URZ, UR57, UR4 ;  /* 0x00000039ff077299 */ /* 0x000fe40008011604 */
[----:B------:R-:W-:Y:S02]  /*5b40*/  USEL UR4, UR62, UR5, !UP0 ;  /* 0x000000053e047287 */ /* 0x000fe4000c000000 */
[----:B------:R-:W-:Y:S01]  /*5b50*/  USEL UR7, UR63, UR7, !UP1 ;  /* 0x000000073f077287 */ /* 0x000fe2000c800000 */
[----:B------:R-:W-:Y:S01]  /*5b60*/  UMOV UR5, UR9 ;  /* 0x0000000900057c82 */ /* 0x000fe20008000000 */
[----:B------:R-:W-:Y:S02]  /*5b70*/  UIMAD.WIDE.U32 UR8, UR4, UR42, URZ ;  /* 0x0000002a040872a5 */ /* 0x000fe4000f8e00ff */
[----:B------:R-:W-:Y:S03]  /*5b80*/  USHF.R.U32.HI UR6, URZ, UR12, UR5 ;  /* 0x0000000cff067299 */ /* 0x000fe60008011605 */
[----:B------:R-:W-:Y:S01]  /*5b90*/  UMOV UR5, UR11 ;  /* 0x0000000b00057c82 */ /* 0x000fe20008000000 */
[----:B------:R-:W-:Y:S02]  /*5ba0*/  UIMAD.WIDE.U32 UR10, UR7, UR42, URZ ;  /* 0x0000002a070a72a5 */ /* 0x000fe4000f8e00ff */
[----:B------:R-:W-:Y:S02]  /*5bb0*/  USHF.R.U32.HI UR12, URZ, UR57, UR5 ;  /* 0x00000039ff0c7299 */ /* 0x000fe40008011605 */
[----:B------:R-:W-:Y:S01]  /*5bc0*/  USEL UR6, UR37, UR6, !UP0 ;  /* 0x0000000625067287 */ /* 0x000fe2000c000000 */
[----:B------:R-:W-:Y:S02]  /*5bd0*/  UMOV UR5, UR9 ;  /* 0x0000000900057c82 */ /* 0x000fe40008000000 */
[----:B------:R-:W-:Y:S01]  /*5be0*/  UMOV UR10, UR11 ;  /* 0x0000000b000a7c82 */ /* 0x000fe20008000000 */
[----:B------:R-:W-:Y:S02]  /*5bf0*/  @UP2 USHF.R.U32.HI UR4, URZ, UR43, UR5 ;  /* 0x0000002bff042299 */ /* 0x000fe40008011605 */
[----:B------:R-:W-:Y:S02]  /*5c00*/  @UP2 USHF.R.U32.HI UR7, URZ, UR43, UR10 ;  /* 0x0000002bff072299 */ /* 0x000fe4000801160a */
[----:B------:R-:W-:Y:S02]  /*5c10*/  UIMAD UR4, UR40, UR4, URZ ;  /* 0x00000004280472a4 */ /* 0x000fe4000f8e02ff */
[----:B------:R-:W-:Y:S02]  /*5c20*/  UIMAD.WIDE.U32 UR10, UR6, UR42, URZ ;  /* 0x0000002a060a72a5 */ /* 0x000fe4000f8e00ff */
[----:B------:R-:W-:Y:S02]  /*5c30*/  USEL UR5, UR38, UR12, !UP1 ;  /* 0x0000000c26057287 */ /* 0x000fe4000c800000 */
[----:B------:R-:W-:Y:S02]  /*5c40*/  UIMAD UR8, UR40, UR7, URZ ;  /* 0x00000007280872a4 */ /* 0x000fe4000f8e02ff */
[----:B------:R-:W-:Y:S03]  /*5c50*/  UISETP.GE.AND UP0, UPT, UR6, UR4, UPT ;  /* 0x000000040600728c */ /* 0x000fe6000bf06270 */
[----:B------:R-:W-:Y:S01]  /*5c60*/  UMOV UR4, UR11 ;  /* 0x0000000b00047c82 */ /* 0x000fe20008000000 */
[----:B------:R-:W-:Y:S02]  /*5c70*/  UISETP.GE.OR UP0, UPT, UR5, UR8, UP0 ;  /* 0x000000080500728c */ /* 0x000fe40008706670 */
[----:B------:R-:W-:Y:S02]  /*5c80*/  USHF.R.U32.HI UR4, URZ, UR43, UR4 ;  /* 0x0000002bff047299 */ /* 0x000fe40008011604 */
[----:B------:R-:W-:Y:S02]  /*5c90*/  UIMAD.WIDE.U32 UR8, UR5, UR42, URZ ;  /* 0x0000002a050872a5 */ /* 0x000fe4000f8e00ff */
[----:B------:R-:W-:Y:S02]  /*5ca0*/  USEL UR11, UR6, UR4, !UP2 ;  /* 0x00000004060b7287 */ /* 0x000fe4000d000000 */
[----:B------:R-:W-:Y:S02]  /*5cb0*/  UIADD3 UR8, UPT, UPT, -UR5, URZ, URZ ;  /* 0x000000ff05087290 */ /* 0x000fe4000fffe1ff */
[----:B------:R-:W-:Y:S01]  /*5cc0*/  UIADD3 UR10, UPT, UPT, -UR11, URZ, URZ ;  /* 0x000000ff0b0a7290 */ /* 0x000fe2000fffe1ff */
[----:B------:R-:W-:Y:S01]  /*5cd0*/  @!UP0 UMOV UR4, UR9 ;  /* 0x0000000900048c82 */ /* 0x000fe20008000000 */
[----:B------:R-:W-:Y:S02]  /*5ce0*/  UIADD3 UR9, UPT, UPT, -UR6, URZ, URZ ;  /* 0x000000ff06097290 */ /* 0x000fe4000fffe1ff */
[----:B------:R-:W-:Y:S02]  /*5cf0*/  @!UP0 USHF.R.U32.HI UR4, URZ, UR43, UR4 ;  /* 0x0000002bff048299 */ /* 0x000fe40008011604 */
[----:B------:R-:W-:Y:S02]  /*5d00*/  UIMAD UR10, UR40, UR10, UR6 ;  /* 0x0000000a280a72a4 */ /* 0x000fe4000f8e0206 */
[----:B------:R-:W-:Y:S04]  /*5d10*/  @!UP0 USEL UR4, UR5, UR4, !UP2 ;  /* 0x0000000405048287 */ /* 0x000fe8000d000000 */
[----:B------:R-:W-:Y:S02]  /*5d20*/  @!UP0 UIMAD UR10, UR7, UR10, UR4 ;  /* 0x0000000a070a82a4 */ /* 0x000fe4000f8e0204 */
[----:B------:R-:W-:Y:S02]  /*5d30*/  @!UP0 UIADD3 UR11, UPT, UPT, UR11, -UR4, URZ ;  /* 0x800000040b0b8290 */ /* 0x000fe4000fffe0ff */
[----:B------:R-:W-:Y:S02]  /*5d40*/  UIMAD UR7, UR41, UR8, UR38 ;  /* 0x00000008290772a4 */ /* 0x000fe4000f8e0226 */
[----:B------:R-:W-:Y:S02]  /*5d50*/  @!UP0 UIMAD UR6, UR11, UR40, UR5 ;  /* 0x000000280b0682a4 */ /* 0x000fe4000f8e0205 */
[----:B------:R-:W-:Y:S01]  /*5d60*/  UIMAD UR4, UR58, UR9, UR37 ;  /* 0x000000093a0472a4 */ /* 0x000fe2000f8e0225 */
[----:B------:R-:W-:Y:S02]  /*5d70*/  @!UP0 UMOV UR5, UR10 ;  /* 0x0000000a00058c82 */ /* 0x000fe40008000000 */
[----:B------:R-:W-:Y:S02]  /*5d80*/  UIMAD UR38, UR5, UR41, UR7 ;  /* 0x00000029052672a4 */ /* 0x000fe4000f8e0207 */
[----:B------:R-:W-:Y:S11]  /*5d90*/  UIMAD UR37, UR6, UR58, UR4 ;  /* 0x0000003a062572a4 */ /* 0x000ff6000f8e0204 */
[----:B------:R-:W-:Y:S01]  /*5da0*/  @!UPT UIADD3 URZ, UPT, UPT, URZ, URZ, URZ ;  /* 0x000000fffffff290 */ /* 0x000fe2000fffe0ff */
.L_x_97:
[----:B------:R-:W-:Y:S01]  /*5db0*/  UISETP.NE.AND UP0, UPT, UR39, 0x1, UPT ;  /* 0x000000012700788c */ /* 0x000fe2000bf05270 */
[----:B------:R-:W-:Y:S01]  /*5dc0*/  R2UR UR11, R68 ;  /* 0x00000000440b72ca */ /* 0x000fe200000e0000 */
[----:B------:R-:W-:Y:S01]  /*5dd0*/  USHF.L.U32 UR50, UR29, 0x6, URZ ;  /* 0x000000061d327899 */ /* 0x000fe200080006ff */
[----:B------:R-:W-:Y:S01]  /*5de0*/  IADD3 R59, PT, PT, R59, 0x1, RZ ;  /* 0x000000013b3b7810 */ /* 0x000fe20007ffe0ff */
[----:B------:R-:W-:Y:S07]  /*5df0*/  USHF.L.U32 UR49, UR32, 0x6, URZ ;  /* 0x0000000620317899 */ /* 0x000fee00080006ff */
[----:B------:R-:W1:Y:S01]  /*5e00*/  @!UP0 LDCU.128 UR12, c[0x0][0xb10] ;  /* 0x00016200ff0c87ac */ /* 0x000e620008000c00 */
[----:B------:R-:W2:Y:S01]  /*5e10*/  @!UP0 LDCU UR5, c[0x0][0xb0c] ;  /* 0x00016180ff0587ac */ /* 0x000ea20008000800 */
[----:B------:R-:W3:Y:S01]  /*5e20*/  @!UP0 LDCU UR10, c[0x0][0xb20] ;  /* 0x00016400ff0a87ac */ /* 0x000ee20008000800 */
[----:B-1----:R-:W-:Y:S02]  /*5e30*/  UIMAD.WIDE.U32 UR8, UR38, UR12, URZ ;  /* 0x0000000c260872a5 */ /* 0x002fe4000f8e00ff */
[----:B------:R-:W-:Y:S02]  /*5e40*/  UIMAD.WIDE.U32 UR6, UR37, UR15, URZ ;  /* 0x0000000f250672a5 */ /* 0x000fe4000f8e00ff */
[----:B------:R-:W-:Y:S03]  /*5e50*/  @!UP0 UISETP.NE.AND UP1, UPT, UR14, 0x1, UPT ;  /* 0x000000010e00888c */ /* 0x000fe6000bf25270 */
[----:B------:R-:W-:Y:S01]  /*5e60*/  @!UP0 UMOV UR4, UR9 ;  /* 0x0000000900048c82 */ /* 0x000fe20008000000 */
[----:B--2---:R-:W-:Y:S02]  /*5e70*/  @!UP0 UISETP.NE.AND UP2, UPT, UR5, 0x1, UPT ;  /* 0x000000010500888c */ /* 0x004fe4000bf45270 */
[----:B------:R-:W-:Y:S01]  /*5e80*/  @!UP0 USHF.R.U32.HI UR4, URZ, UR13, UR4 ;  /* 0x0000000dff048299 */ /* 0x000fe20008011604 */
[----:B------:R-:W-:Y:S02]  /*5e90*/  @!UP0 UMOV UR6, UR7 ;  /* 0x0000000700068c82 */ /* 0x000fe40008000000 */
[----:B---3--:R-:W-:Y:S02]  /*5ea0*/  @!UP0 USHF.R.U32.HI UR6, URZ, UR10, UR6 ;  /* 0x0000000aff068299 */ /* 0x008fe40008011606 */
[----:B------:R-:W-:Y:S02]  /*5eb0*/  @!UP0 USEL UR7, UR38, UR4, !UP2 ;  /* 0x0000000426078287 */ /* 0x000fe4000d000000 */
[----:B------:R-:W-:Y:S04]  /*5ec0*/  @!UP0 USEL UR6, UR37, UR6, !UP1 ;  /* 0x0000000625068287 */ /* 0x000fe8000c800000 */
[----:B------:R-:W-:Y:S02]  /*5ed0*/  @!UP0 UIADD3 UR4, UPT, UPT, -UR7, UR6, URZ ;  /* 0x0000000607048290 */ /* 0x000fe4000fffe1ff */
[----:B------:R-:W-:Y:S02]  /*5ee0*/  @!UP0 UIADD3 UR6, UPT, UPT, UR7, -UR6, URZ ;  /* 0x8000000607068290 */ /* 0x000fe4000fffe0ff */
[----:B------:R-:W-:Y:S02]  /*5ef0*/  @!UP0 UIMAD UR38, UR4, UR5, UR38 ;  /* 0x00000005042682a4 */ /* 0x000fe4000f8e0226 */
[----:B------:R-:W-:Y:S02]  /*5f00*/  @!UP0 UIMAD UR37, UR6, UR14, UR37 ;  /* 0x0000000e062582a4 */ /* 0x000fe4000f8e0225 */
[----:B------:R-:W-:Y:S09]  /*5f10*/  ULOP3.LUT UP0, URZ, UR11, 0x3f0, URZ, 0xc0, !UPT ;  /* 0x000003f00bff7892 */ /* 0x000ff2000f80c0ff */
[----:B------:R-:W-:Y:S05]  /*5f20*/  BRA.U !UP0, `(.L_x_98) ;  /* 0x00000001087c7547 */ /* 0x000fea000b800000 */
[----:B------:R-:W1:Y:S01]  /*5f30*/  LDCU.64 UR8, c[0x4][0x80] ;  /* 0x01001000ff0877ac */ /* 0x000e620008000a00 */
[----:B------:R-:W-:Y:S01]  /*5f40*/  MOV R2, 0x0 ;  /* 0x0000000000027802 */ /* 0x000fe20000000f00 */
[----:B------:R-:W-:Y:S02]  /*5f50*/  HFMA2 R12, -RZ, RZ, 0, 5.9604644775390625e-08 ;  /* 0x00000001ff0c7431 */ /* 0x000fe400000001ff */
[----:B------:R-:W-:Y:S01]  /*5f60*/  IMAD.MOV.U32 R8, RZ, RZ, 0x70 ;  /* 0x00000070ff087424 */ /* 0x000fe200078e00ff */
[----:B------:R2:W3:Y:S01]  /*5f70*/  LDC.64 R14, c[0x4][R2] ;  /* 0x01000000020e7b82 */ /* 0x0004e20000000a00 */
[----:B------:R-:W4:Y:S01]  /*5f80*/  LDCU.64 UR6, c[0x4][0x88] ;  /* 0x01001100ff0677ac */ /* 0x000f220008000a00 */
[----:B------:R-:W-:Y:S01]  /*5f90*/  IMAD.MOV.U32 R13, RZ, RZ, RZ ;  /* 0x000000ffff0d7224 */ /* 0x000fe200078e00ff */
[----:B------:R-:W2:Y:S01]  /*5fa0*/  LDCU.64 UR4, c[0x4][0x8] ;  /* 0x01000100ff0477ac */ /* 0x000ea20008000a00 */
[----:B-1----:R-:W-:Y:S01]  /*5fb0*/  MOV R5, UR9 ;  /* 0x0000000900057c02 */ /* 0x002fe20008000f00 */
[----:B------:R-:W-:Y:S01]  /*5fc0*/  IMAD.U32 R4, RZ, RZ, UR8 ;  /* 0x00000008ff047e24 */ /* 0x000fe2000f8e00ff */
[----:B----4-:R-:W-:Y:S01]  /*5fd0*/  MOV R7, UR7 ;  /* 0x0000000700077c02 */ /* 0x010fe20008000f00 */
[----:B------:R-:W-:Y:S01]  /*5fe0*/  IMAD.U32 R6, RZ, RZ, UR6 ;  /* 0x00000006ff067e24 */ /* 0x000fe2000f8e00ff */
[----:B--2---:R-:W-:Y:S01]  /*5ff0*/  MOV R11, UR5 ;  /* 0x00000005000b7c02 */ /* 0x004fe20008000f00 */
[----:B------:R-:W-:Y:S02]  /*6000*/  IMAD.U32 R10, RZ, RZ, UR4 ;  /* 0x00000004ff0a7e24 */ /* 0x000fe4000f8e00ff */
[----:B------:R-:W-:Y:S07]  /*6010*/  LEPC R20, `(.L_x_99) ;  /* 0x000000001014794e */ /* 0x000fee0000000000 */
[----:B---3-5:R-:W-:Y:S05]  /*6020*/  CALL.ABS.NOINC R14 ;  /* 0x000000000e007343 */ /* 0x028fea0003c00000 */
.L_x_99:
[----:B------:R-:W1:Y:S01]  /*6030*/  LDCU.64 UR8, c[0x4][0x80] ;  /* 0x01001000ff0877ac */ /* 0x000e620008000a00 */
[----:B------:R-:W2:Y:S01]  /*6040*/  LDC.64 R2, c[0x4][R2] ;  /* 0x0100000002027b82 */ /* 0x000ea20000000a00 */
[----:B------:R-:W-:Y:S02]  /*6050*/  HFMA2 R12, -RZ, RZ, 0, 5.9604644775390625e-08 ;  /* 0x00000001ff0c7431 */ /* 0x000fe400000001ff */
[----:B------:R-:W-:Y:S02]  /*6060*/  IMAD.MOV.U32 R8, RZ, RZ, 0x70 ;  /* 0x00000070ff087424 */ /* 0x000fe400078e00ff */
[----:B------:R-:W-:Y:S01]  /*6070*/  IMAD.MOV.U32 R13, RZ, RZ, RZ ;  /* 0x000000ffff0d7224 */ /* 0x000fe200078e00ff */
[----:B------:R-:W3:Y:S01]  /*6080*/  LDCU.64 UR6, c[0x4][0x88] ;  /* 0x01001100ff0677ac */ /* 0x000ee20008000a00 */
[----:B------:R-:W4:Y:S01]  /*6090*/  LDCU.64 UR4, c[0x4][0x8] ;  /* 0x01000100ff0477ac */ /* 0x000f220008000a00 */
[----:B-1----:R-:W-:Y:S02]  /*60a0*/  MOV R4, UR8 ;  /* 0x0000000800047c02 */ /* 0x002fe40008000f00 */
[----:B------:R-:W-:Y:S02]  /*60b0*/  MOV R5, UR9 ;  /* 0x0000000900057c02 */ /* 0x000fe40008000f00 */
[----:B---3--:R-:W-:Y:S01]  /*60c0*/  MOV R7, UR7 ;  /* 0x0000000700077c02 */ /* 0x008fe20008000f00 */
[----:B------:R-:W-:Y:S01]  /*60d0*/  IMAD.U32 R6, RZ, RZ, UR6 ;  /* 0x00000006ff067e24 */ /* 0x000fe2000f8e00ff */
[----:B----4-:R-:W-:Y:S01]  /*60e0*/  MOV R11, UR5 ;  /* 0x00000005000b7c02 */ /* 0x010fe20008000f00 */
[----:B------:R-:W-:Y:S02]  /*60f0*/  IMAD.U32 R10, RZ, RZ, UR4 ;  /* 0x00000004ff0a7e24 */ /* 0x000fe4000f8e00ff */
[----:B------:R-:W-:Y:S07]  /*6100*/  LEPC R20, `(.L_x_98) ;  /* 0x000000001014794e */ /* 0x000fee0000000000 */
[----:B--2---:R-:W-:Y:S05]  /*6110*/  CALL.ABS.NOINC R2 ;  /* 0x0000000002007343 */ /* 0x004fea0003c00000 */
.L_x_98:
[----:B------:R-:W-:Y:S02]  /*6120*/  R2UR UR6, R57 ;  /* 0x00000000390672ca */ /* 0x000fe400000e0000 */
[----:B------:R-:W-:Y:S02]  /*6130*/  R2UR UR5, R66 ;  /* 0x00000000420572ca */ /* 0x000fe400000e0000 */
[----:B------:R-:W-:Y:S02]  /*6140*/  R2UR UR4, R65 ;  /* 0x00000000410472ca */ /* 0x000fe400000e0000 */
[----:B------:R-:W-:Y:S02]  /*6150*/  ISETP.NE.U32.AND P4, PT, R50, RZ, PT ;  /* 0x000000ff3200720c */ /* 0x000fe40003f85070 */
[----:B------:R-:W-:Y:S02]  /*6160*/  ISETP.NE.U32.AND P2, PT, RZ, UR60, PT ;  /* 0x0000003cff007c0c */ /* 0x000fe4000bf45070 */
[----:B------:R-:W-:Y:S02]  /*6170*/  ISETP.NE.AND.EX P4, PT, R51, RZ, PT, P4 ;  /* 0x000000ff3300720c */ /* 0x000fe40003f85340 */
[----:B------:R-:W-:Y:S01]  /*6180*/  ISETP.NE.AND.EX P2, PT, RZ, UR61, PT, P2 ;  /* 0x0000003dff007c0c */ /* 0x000fe2000bf45320 */
[----:B------:R-:W-:Y:S02]  /*6190*/  UISETP.NE.AND UP2, UPT, UR6, URZ, UPT ;  /* 0x000000ff0600728c */ /* 0x000fe4000bf45270 */
[----:B------:R-:W-:Y:S04]  /*61a0*/  UISETP.NE.U32.AND UP0, UPT, UR5, URZ, UPT ;  /* 0x000000ff0500728c */ /* 0x000fe8000bf05070 */
[----:B------:R-:W-:Y:S01]  /*61b0*/  UISETP.NE.AND.EX UP1, UPT, UR4, URZ, UPT, UP0 ;  /* 0x000000ff0400728c */ /* 0x000fe2000bf25300 */
[----:B------:R-:W-:Y:S01]  /*61c0*/  PLOP3.LUT P1, PT, PT, PT, UP2, 0x80, 0x8 ;  /* 0x000000000008781c */ /* 0x000fe20003f2f028 */
[----:B------:R-:W-:Y:S03]  /*61d0*/  UPLOP3.LUT UP0, UPT, UPT, UPT, UPT, 0x40, 0x4 ;  /* 0x000000000004789c */ /* 0x000fe60003f0e870 */
[----:B------:R-:W-:Y:S06]  /*61e0*/  @UP2 UPLOP3.LUT UP0, UPT, UPT, UPT, UP1, 0x80, 0x8 ;  /* 0x000000000008289c */ /* 0x000fec0003f0f010 */
[----:B------:R-:W-:Y:S01]  /*61f0*/  PLOP3.LUT P0, PT, PT, PT, UP0, 0x80, 0x8 ;  /* 0x000000000008781c */ /* 0x000fe20003f0f008 */
[----:B------:R-:W-:Y:S01]  /*6200*/  @!UPT UIADD3 URZ, UPT, UPT, URZ, URZ, URZ ;  /* 0x000000fffffff290 */ /* 0x000fe2000fffe0ff */
[----:B------:R-:W-:Y:S11]  /*6210*/  BRA.U !UP1, `(.L_x_100) ;  /* 0x0000000109407547 */ /* 0x000ff6000b800000 */
[----:B------:R-:W-:Y:S01]  /*6220*/  UISETP.NE.U32.AND UP0, UPT, UR60, URZ, UPT ;  /* 0x000000ff3c00728c */ /* 0x000fe2000bf05070 */
[----:B------:R-:W-:Y:S01]  /*6230*/  R2UR UR6, R66 ;  /* 0x00000000420672ca */ /* 0x000fe200000e0000 */
[----:B------:R-:W1:Y:S01]  /*6240*/  LDCU.64 UR8, c[0x0][0x358] ;  /* 0x00006b00ff0877ac */ /* 0x000e620008000a00 */
[----:B------:R-:W-:Y:S02]  /*6250*/  HFMA2 R53, -RZ, RZ, 0, 5.9604644775390625e-08 ;  /* 0x00000001ff357431 */ /* 0x000fe400000001ff */
[----:B------:R-:W-:Y:S01]  /*6260*/  IMAD.MOV.U32 R0, RZ, RZ, 0x1 ;  /* 0x00000001ff007424 */ /* 0x000fe200078e00ff */
[----:B------:R-:W-:Y:S06]  /*6270*/  UISETP.NE.AND.EX UP0, UPT, UR61, URZ, UPT, UP0 ;  /* 0x000000ff3d00728c */ /* 0x000fec000bf05300 */
[----:B------:R-:W-:Y:S05]  /*6280*/  PLOP3.LUT P3, PT, PT, PT, UP0, 0x80, 0x8 ;  /* 0x000000000008781c */ /* 0x000fea0003f6f008 */
[----:B------:R-:W2:Y:S01]  /*6290*/  @UP0 LDCU.64 UR4, c[0x0][0x888] ;  /* 0x00011100ff0407ac */ /* 0x000ea20008000a00 */
[----:B------:R-:W-:Y:S07]  /*62a0*/  @UP0 UIMAD UR6, UR36, UR6, URZ ;  /* 0x00000006240602a4 */ /* 0x000fee000f8e02ff */
[----:B------:R-:W-:Y:S01]  /*62b0*/  @!P3 PRMT R53, R0, 0x7610, R53 ;  /* 0x000076100035b816 */ /* 0x000fe20000000035 */
[----:B--2---:R-:W-:Y:S06]  /*62c0*/  @UP0 UIMAD.WIDE UR4, UR6, 0x4, UR4 ;  /* 0x00000004060408a5 */ /* 0x004fec000f8e0204 */
[----:B-----5:R-:W-:Y:S02]  /*62d0*/  IMAD.U32 R26, RZ, RZ, UR4 ;  /* 0x00000004ff1a7e24 */ /* 0x020fe4000f8e00ff */
[----:B------:R-:W-:Y:S03]  /*62e0*/  IMAD.U32 R27, RZ, RZ, UR5 ;  /* 0x00000005ff1b7e24 */ /* 0x000fe6000f8e00ff */
[----:B------:R-:W2:Y:S02]  /*62f0*/  @!UP0 LDCU UR4, c[0x0][0x880] ;  /* 0x00011000ff0487ac */ /* 0x000ea40008000800 */
[----:B-1----:R1:W5:Y:S02]  /*6300*/  @P3 LDG.E R26, desc[UR8][R26.64] ;  /* 0x000000081a1a3981 */ /* 0x002364000c1e1900 */
[----:B-12---:R-:W-:Y:S02]  /*6310*/  @!P3 MOV R26, UR4 ;  /* 0x00000004001abc02 */ /* 0x006fe40008000f00 */
.L_x_100:
[----:B------:R-:W-:Y:S05]  /*6320*/  @!P4 BRA `(.L_x_101) ;  /* 0x000000000024c947 */ /* 0x000fea0003800000 */
[----:B------:R-:W-:Y:S01]  /*6330*/  ISETP.NE.U32.AND P3, PT, R48, RZ, PT ;  /* 0x000000ff3000720c */ /* 0x000fe20003f65070 */
[----:B------:R-:W1:Y:S03]  /*6340*/  LDCU.64 UR4, c[0x0][0x358] ;  /* 0x00006b00ff0477ac */ /* 0x000e660008000a00 */
[----:B------:R-:W-:Y:S11]  /*6350*/  ISETP.NE.AND.EX P3, PT, R49, RZ, PT, P3 ;  /* 0x000000ff3100720c */ /* 0x000ff60003f65330 */
[----:B------:R-:W-:Y:S02]  /*6360*/  @!UPT UIADD3 URZ, UPT, UPT, URZ, URZ, URZ ;  /* 0x000000fffffff290 */ /* 0x000fe4000fffe0ff */
[----:B------:R-:W2:Y:S01]  /*6370*/  @P3 LDC.64 R2, c[0x0][0x8a8] ;  /* 0x00022a00ff023b82 */ /* 0x000ea20000000a00 */
[----:B------:R-:W-:Y:S04]  /*6380*/  @P3 IMAD R0, R50, UR36, RZ ;  /* 0x0000002432003c24 */ /* 0x000fe8000f8e02ff */
[----:B--2---:R-:W-:Y:S05]  /*6390*/  @P3 IMAD.WIDE R2, R0, 0x4, R2 ;  /* 0x0000000400023825 */ /* 0x004fea00078e0202 */
[----:B-1---5:R1:W5:Y:S02]  /*63a0*/  @P3 LDG.E R24, desc[UR4][R2.64] ;  /* 0x0000000402183981 */ /* 0x022364000c1e1900 */
[----:B-1----:R-:W2:Y:S02]  /*63b0*/  @!P3 LDC R24, c[0x0][0x8a0] ;  /* 0x00022800ff18bb82 */ /* 0x002ea40000000800 */
.L_x_101:
[----:B-----5:R-:W-:Y:S01]  /*63c0*/  FSETP.NEU.AND P3, PT, R26, RZ, PT ;  /* 0x000000ff1a00720b */ /* 0x020fe20003f6d000 */
[----:B------:R-:W-:Y:S01]  /*63d0*/  IMAD.U32 R2, RZ, RZ, UR46 ;  /* 0x0000002eff027e24 */ /* 0x000fe2000f8e00ff */
[----:B------:R-:W-:Y:S01]  /*63e0*/  SEL R5, RZ, 0xffffffff, P2 ;  /* 0xffffffffff057807 */ /* 0x000fe20001000000 */
[----:B------:R-:W-:Y:S01]  /*63f0*/  ULOP3.LUT UR4, UR55, 0x1, URZ, 0x3c, !UPT ;  /* 0x0000000137047892 */ /* 0x000fe2000f8e3cff */
[----:B------:R-:W-:Y:S01]  /*6400*/  @P1 LOP3.LUT P2, RZ, R53, 0xff, RZ, 0xc0, !PT ;  /* 0x000000ff35ff1812 */ /* 0x000fe2000784c0ff */
[----:B------:R-:W-:Y:S01]  /*6410*/  BSSY B1, `(.L_x_102) ;  /* 0x000004b000017945 */ /* 0x000fe20003800000 */
[----:B------:R-:W-:Y:S01]  /*6420*/  @P1 SEL R0, RZ, 0xffffffff, P3 ;  /* 0xffffffffff001807 */ /* 0x000fe20001800000 */
[----:B------:R-:W-:Y:S01]  /*6430*/  IMAD.MOV.U32 R76, RZ, RZ, 0x1 ;  /* 0x00000001ff4c7424 */ /* 0x000fe200078e00ff */
[----:B------:R-:W-:Y:S01]  /*6440*/  LEA R2, R2, UR44, 0x3 ;  /* 0x0000002c02027c11 */ /* 0x000fe2000f8e18ff */
[----:B------:R-:W-:Y:S01]  /*6450*/  IMAD.U32 R74, RZ, RZ, UR4 ;  /* 0x00000004ff4a7e24 */ /* 0x000fe2000f8e00ff */
[----:B------:R-:W-:Y:S01]  /*6460*/  @P0 SEL R0, R5, R0, !P2 ;  /* 0x0000000005000207 */ /* 0x000fe20005000000 */
[----:B------:R-:W-:Y:S01]  /*6470*/  IMAD.U32 R75, RZ, RZ, UR46 ;  /* 0x0000002eff4b7e24 */ /* 0x000fe2000f8e00ff */
[----:B------:R-:W-:Y:S02]  /*6480*/  LEA R71, R22, UR44, 0x3 ;  /* 0x0000002c16477c11 */ /* 0x000fe4000f8e18ff */
[----:B------:R-:W-:Y:S02]  /*6490*/  CS2R R38, SRZ ;  /* 0x0000000000267805 */ /* 0x000fe4000001ff00 */
[----:B------:R-:W-:Y:S02]  /*64a0*/  @P1 LOP3.LUT R0, R0, 0x1, RZ, 0xc0, !PT ;  /* 0x0000000100001812 */ /* 0x000fe400078ec0ff */
[----:B------:R-:W-:Y:S02]  /*64b0*/  CS2R R36, SRZ ;  /* 0x0000000000247805 */ /* 0x000fe4000001ff00 */
[----:B------:R-:W-:Y:S02]  /*64c0*/  SHF.L.U32 R3, R61, 0x1f, RZ ;  /* 0x0000001f3d037819 */ /* 0x000fe400000006ff */
[----:B------:R-:W-:Y:S02]  /*64d0*/  CS2R R34, SRZ ;  /* 0x0000000000227805 */ /* 0x000fe4000001ff00 */
[----:B------:R-:W-:Y:S02]  /*64e0*/  ISETP.NE.U32.OR P5, PT, R0, 0x1, !P1 ;  /* 0x000000010000780c */ /* 0x000fe40004fa5470 */
[----:B------:R-:W-:Y:S02]  /*64f0*/  CS2R R32, SRZ ;  /* 0x0000000000207805 */ /* 0x000fe4000001ff00 */
[----:B------:R-:W-:Y:S02]  /*6500*/  PLOP3.LUT P2, PT, PT, PT, UP1, 0x80, 0x8 ;  /* 0x000000000008781c */ /* 0x000fe40003f4f018 */
[----:B------:R-:W-:Y:S02]  /*6510*/  CS2R R42, SRZ ;  /* 0x00000000002a7805 */ /* 0x000fe4000001ff00 */
[----:B------:R-:W-:Y:S02]  /*6520*/  LEA.HI R25, R22, R22, RZ, 0x1 ;  /* 0x0000001616197211 */ /* 0x000fe400078f08ff */
[----:B------:R-:W-:Y:S02]  /*6530*/  CS2R R40, SRZ ;  /* 0x0000000000287805 */ /* 0x000fe4000001ff00 */
[----:B------:R-:W-:Y:S02]  /*6540*/  LOP3.LUT P4, R58, R53, 0xff, RZ, 0xc0, !PT ;  /* 0x000000ff353a7812 */ /* 0x000fe4000788c0ff */
[----:B------:R-:W-:Y:S02]  /*6550*/  CS2R R46, SRZ ;  /* 0x00000000002e7805 */ /* 0x000fe4000001ff00 */
[----:B------:R-:W-:Y:S02]  /*6560*/  SEL R4, RZ, 0xffffffff, P3 ;  /* 0xffffffffff047807 */ /* 0x000fe40001800000 */
[----:B------:R-:W-:Y:S02]  /*6570*/  CS2R R44, SRZ ;  /* 0x00000000002c7805 */ /* 0x000fe4000001ff00 */
[----:B------:R-:W-:Y:S02]  /*6580*/  P2R R70, PR, RZ, 0x20 ;  /* 0x00000020ff467803 */ /* 0x000fe40000000000 */
[----:B------:R-:W-:Y:S02]  /*6590*/  @P5 SHF.L.U32 R0, R74, 0x1f, RZ ;  /* 0x0000001f4a005819 */ /* 0x000fe400000006ff */
[----:B------:R-:W-:Y:S02]  /*65a0*/  @P2 SEL R4, R5, R4, !P4 ;  /* 0x0000000405042207 */ /* 0x000fe40006000000 */
[----:B------:R1:W3:Y:S02]  /*65b0*/  @P5 SYNCS.PHASECHK.TRANS64.TRYWAIT P1, [R2+URZ+0xc0], R0 ;  /* 0x0000c000020055a7 */ /* 0x0002e400080211ff */
[----:B------:R-:W-:Y:S04]  /*65c0*/  LOP3.LUT R4, R4, 0x1, RZ, 0xc0, !PT ;  /* 0x0000000104047812 */ /* 0x000fe800078ec0ff */
[----:B------:R-:W-:Y:S04]  /*65d0*/  ISETP.NE.U32.AND P2, PT, R4, 0x1, PT ;  /* 0x000000010400780c */ /* 0x000fe80003f45070 */
[----:B------:R-:W-:Y:S01]  /*65e0*/  P2R R77, PR, RZ, 0x4 ;  /* 0x00000004ff4d7803 */ /* 0x000fe20000000000 */
[----:B------:R4:W2:Y:S01]  /*65f0*/  SYNCS.PHASECHK.TRANS64.TRYWAIT P0, [R71+URZ+0x120], R3 ;  /* 0x00012003470075a7 */ /* 0x0008a200080011ff */
[C---:B-1----:R-:W-:Y:S01]  /*6600*/  IMAD.SHL.U32 R0, R25.reuse, 0x20, RZ ;  /* 0x0000002019007824 */ /* 0x042fe200078e00ff */
[----:B------:R-:W-:Y:S04]  /*6610*/  LOP3.LUT R25, R25, 0xffe, RZ, 0xc0, !PT ;  /* 0x00000ffe19197812 */ /* 0x000fe800078ec0ff */
[----:B------:R-:W-:Y:S01]  /*6620*/  LOP3.LUT R0, R0, 0xffffffc0, RZ, 0xc0, !PT ;  /* 0xffffffc000007812 */ /* 0x000fe200078ec0ff */
[----:B------:R-:W-:Y:S04]  /*6630*/  IMAD.IADD R25, R22, 0x1, -R25 ;  /* 0x0000000116197824 */ /* 0x000fe800078e0a19 */
[----:B------:R-:W-:Y:S04]  /*6640*/  IMAD.IADD R0, R23, 0x1, R0 ;  /* 0x0000000117007824 */ /* 0x000fe800078e0200 */
[----:B------:R-:W-:Y:S01]  /*6650*/  IMAD R25, R25, 0x100000, R0 ;  /* 0x0010000019197824 */ /* 0x000fe200078e0200 */
[----:B---3--:R-:W-:Y:S01]  /*6660*/  @P5 SEL R76, RZ, 0x1, !P1 ;  /* 0x00000001ff4c5807 */ /* 0x008fe20004800000 */
[----:B----4-:R-:W-:Y:S06]  /*6670*/  @!P5 BRA `(.L_x_103) ;  /* 0x000000000090d947 */ /* 0x010fec0003800000 */
[----:B------:R-:W-:Y:S01]  /*6680*/  HFMA2 R43, -RZ, RZ, 0, 0 ;  /* 0x00000000ff2b7431 */ /* 0x000fe200000001ff */
[----:B------:R-:W-:Y:S01]  /*6690*/  ISETP.NE.AND P1, PT, R76, RZ, PT ;  /* 0x000000ff4c00720c */ /* 0x000fe20003f25270 */
[----:B------:R-:W-:Y:S01]  /*66a0*/  IMAD.U32 R5, RZ, RZ, UR46 ;  /* 0x0000002eff057e24 */ /* 0x000fe2000f8e00ff */
[----:B------:R-:W-:Y:S11]  /*66b0*/  BSSY B0, `(.L_x_104) ;  /* 0x0000005000007945 */ /* 0x000ff60003800000 */
[----:B------:R-:W-:Y:S05]  /*66c0*/  @P1 BRA `(.L_x_105) ;  /* 0x00000000000c1947 */ /* 0x000fea0003800000 */
[----:B------:R-:W-:Y:S04]  /*66d0*/  SHF.L.U32 R0, R74, 0x1f, RZ ;  /* 0x0000001f4a007819 */ /* 0x000fe800000006ff */
[----:B------:R-:W1:Y:S02]  /*66e0*/  SYNCS.PHASECHK.TRANS64.TRYWAIT P1, [R2+URZ+0xc0], R0 ;  /* 0x0000c000020075a7 */ /* 0x000e6400080211ff */
[----:B-1----:R-:W-:Y:S05]  /*66f0*/  @!P1 BRA `(.L_x_106) ;  /* 0x0000002400109947 */ /* 0x002fea0003800000 */
.L_x_105:
[----:B------:R-:W-:Y:S05]  /*6700*/  BSYNC B0 ;  /* 0x0000000000007941 */ /* 0x000fea0003800000 */
.L_x_104:
[----:B------:R-:W-:Y:S01]  /*6710*/  ISETP.NE.AND P1, PT, R77, RZ, PT ;  /* 0x000000ff4d00720c */ /* 0x000fe20003f25270 */
[----:B------:R-:W-:Y:S01]  /*6720*/  IMAD.MOV.U32 R42, RZ, RZ, RZ ;  /* 0x000000ffff2a7224 */ /* 0x000fe200078e00ff */
[----:B------:R-:W-:Y:S02]  /*6730*/  CS2R R40, SRZ ;  /* 0x0000000000287805 */ /* 0x000fe4000001ff00 */
[----:B------:R-:W-:Y:S02]  /*6740*/  CS2R R46, SRZ ;  /* 0x00000000002e7805 */ /* 0x000fe4000001ff00 */
[----:B------:R-:W-:Y:S02]  /*6750*/  CS2R R44, SRZ ;  /* 0x00000000002c7805 */ /* 0x000fe4000001ff00 */
[----:B------:R-:W-:Y:S02]  /*6760*/  CS2R R34, SRZ ;  /* 0x0000000000227805 */ /* 0x000fe4000001ff00 */
[----:B------:R-:W-:Y:S02]  /*6770*/  CS2R R32, SRZ ;  /* 0x0000000000207805 */ /* 0x000fe4000001ff00 */
[----:B------:R-:W-:Y:S02]  /*6780*/  CS2R R38, SRZ ;  /* 0x0000000000267805 */ /* 0x000fe4000001ff00 */
[----:B------:R-:W-:Y:S01]  /*6790*/  CS2R R36, SRZ ;  /* 0x0000000000247805 */ /* 0x000fe2000001ff00 */
[----:B------:R-:W-:Y:S01]  /*67a0*/  @P1 IMAD R5, R5, 0x800, R52 ;  /* 0x0000080005051824 */ /* 0x000fe200078e0234 */
[----:B------:R-:W-:Y:S05]  /*67b0*/  @P1 WARPSYNC.ALL ;  /* 0x0000000000001948 */ /* 0x000fea0003800000 */
[----:B------:R-:W-:Y:S01]  /*67c0*/  @P1 LEA R5, R5, UR44, 0x2 ;  /* 0x0000002c05051c11 */ /* 0x000fe2000f8e10ff */
[----:B------:R-:W-:Y:S04]  /*67d0*/  UIADD3 UR4, UPT, UPT, UR46, 0x1, URZ ;  /* 0x000000012e047890 */ /* 0x000fe8000fffe0ff */
[----:B------:R3:W4:Y:S01]  /*67e0*/  @P1 LDSM.16.M88.4 R44, [R5+0x400] ;  /* 0x00040000052c183b */ /* 0x0007220000000200 */
[----:B------:R-:W-:Y:S01]  /*67f0*/  @P1 VIADD R4, R5, 0x400 ;  /* 0x0000040005041836 */ /* 0x000fe20000000000 */
[----:B------:R-:W-:Y:S01]  /*6800*/  UISETP.NE.AND UP0, UPT, UR4, 0x3, UPT ;  /* 0x000000030400788c */ /* 0x000fe2000bf05270 */
[C-C-:B-1----:R-:W-:Y:S02]  /*6810*/  @P1 IMAD R2, R63.reuse, 0x4, R5.reuse ;  /* 0x000000043f021824 */ /* 0x142fe400078e0205 */
[C---:B------:R-:W-:Y:S01]  /*6820*/  @P1 IMAD R4, R62.reuse, 0x4, R4 ;  /* 0x000000043e041824 */ /* 0x040fe200078e0204 */
[----:B------:R-:W-:Y:S01]  /*6830*/  USEL UR5, URZ, 0x1, UP0 ;  /* 0x00000001ff057887 */ /* 0x000fe20008000000 */
[----:B------:R-:W-:Y:S01]  /*6840*/  @P1 IMAD R0, R62, 0x4, R5 ;  /* 0x000000043e001824 */ /* 0x000fe200078e0205 */
[----:B------:R3:W1:Y:S01]  /*6850*/  @P1 LDSM.16.M88.4 R40, [R2+0x400] ;  /* 0x000400000228183b */ /* 0x0006620000000200 */
[----:B------:R-:W-:Y:S01]  /*6860*/  @P1 IMAD R4, R63, 0x4, R4 ;  /* 0x000000043f041824 */ /* 0x000fe200078e0204 */
[----:B------:R-:W-:Y:S02]  /*6870*/  USEL UR4, UR4, URZ, UP0 ;  /* 0x000000ff04047287 */ /* 0x000fe40008000000 */
[----:B------:R3:W1:Y:S01]  /*6880*/  @P1 LDSM.16.M88.4 R32, [R0+0x400] ;  /* 0x000400000020183b */ /* 0x0006620000000200 */
[----:B------:R-:W-:Y:S03]  /*6890*/  LOP3.LUT R74, R74, UR5, RZ, 0x3c, !PT ;  /* 0x000000054a4a7c12 */ /* 0x000fe6000f8e3cff */
[----:B------:R3:W1:Y:S01]  /*68a0*/  @P1 LDSM.16.M88.4 R36, [R4] ;  /* 0x000000000424183b */ /* 0x0006620000000200 */
[----:B------:R-:W-:Y:S03]  /*68b0*/  IMAD.U32 R75, RZ, RZ, UR4 ;  /* 0x00000004ff4b7e24 */ /* 0x000fe6000f8e00ff */
.L_x_103:
[----:B------:R-:W-:Y:S05]  /*68c0*/  BSYNC B1 ;  /* 0x0000000000017941 */ /* 0x000fea0003800000 */
.L_x_102:
[----:B---3--:R-:W-:Y:S04]  /*68d0*/  SHF.R.U32.HI R0, RZ, 0x15, R25 ;  /* 0x00000015ff007819 */ /* 0x008fe80000011619 */
[----:B------:R-:W-:Y:S01]  /*68e0*/  LOP3.LUT P1, RZ, R0, 0x3, R54, 0x48, !PT ;  /* 0x0000000300ff7812 */ /* 0x000fe20007824836 */
[----:B------:R-:W-:Y:S01]  /*68f0*/  @!UPT UIADD3 URZ, UPT, UPT, URZ, URZ, URZ ;  /* 0x000000fffffff290 */ /* 0x000fe2000fffe0ff */
[----:B--2---:R-:W-:Y:S11]  /*6900*/  @P0 BRA `(.L_x_107) ;  /* 0x0000000000080947 */ /* 0x004ff60003800000 */
[----:B------:R-:W2:Y:S02]  /*6910*/  SYNCS.PHASECHK.TRANS64.TRYWAIT P0, [R71+URZ+0x120], R3 ;  /* 0x00012003470075a7 */ /* 0x000ea400080011ff */
[----:B--2---:R-:W-:Y:S05]  /*6920*/  @!P0 BRA `(.L_x_108) ;  /* 0x0000002000988947 */ /* 0x004fea0003800000 */
.L_x_107:
[----:B------:R-:W-:Y:S05]  /*6930*/  @!P1 BRA `(.L_x_109) ;  /* 0x0000000000409947 */ /* 0x000fea0003800000 */
[----:B------:R-:W3:Y:S01]  /*6940*/  LDCU.64 UR8, c[0x4][0x70] ;  /* 0x01000e00ff0877ac */ /* 0x000ee20008000a00 */
[----:B--2---:R-:W-:Y:S01]  /*6950*/  MOV R3, 0x0 ;  /* 0x0000000000037802 */ /* 0x004fe20000000f00 */
[----:B------:R-:W-:Y:S02]  /*6960*/  HFMA2 R12, -RZ, RZ, 0, 5.9604644775390625e-08 ;  /* 0x00000001ff0c7431 */ /* 0x000fe400000001ff */
[----:B------:R-:W-:Y:S02]  /*6970*/  IMAD.MOV.U32 R8, RZ, RZ, 0x192 ;  /* 0x00000192ff087424 */ /* 0x000fe400078e00ff */
[----:B------:R-:W-:Y:S01]  /*6980*/  IMAD.MOV.U32 R13, RZ, RZ, RZ ;  /* 0x000000ffff0d7224 */ /* 0x000fe200078e00ff */
[----:B------:R-:W2:Y:S01]  /*6990*/  LDCU.64 UR6, c[0x4][0x78] ;  /* 0x01000f00ff0677ac */ /* 0x000ea20008000a00 */
[----:B------:R-:W1:Y:S01]  /*69a0*/  LDC.64 R2, c[0x4][R3] ;  /* 0x0100000003027b82 */ /* 0x000e620000000a00 */
[----:B------:R-:W5:Y:S01]  /*69b0*/  LDCU.64 UR4, c[0x4][0x10] ;  /* 0x01000200ff0477ac */ /* 0x000f620008000a00 */
[----:B---3--:R-:W-:Y:S01]  /*69c0*/  MOV R5, UR9 ;  /* 0x0000000900057c02 */ /* 0x008fe20008000f00 */
[----:B------:R-:W-:Y:S01]  /*69d0*/  IMAD.U32 R4, RZ, RZ, UR8 ;  /* 0x00000008ff047e24 */ /* 0x000fe2000f8e00ff */
[----:B--2---:R-:W-:Y:S01]  /*69e0*/  MOV R7, UR7 ;  /* 0x0000000700077c02 */ /* 0x004fe20008000f00 */
[----:B------:R-:W-:Y:S01]  /*69f0*/  IMAD.U32 R6, RZ, RZ, UR6 ;  /* 0x00000006ff067e24 */ /* 0x000fe2000f8e00ff */
[----:B-----5:R-:W-:Y:S01]  /*6a00*/  MOV R11, UR5 ;  /* 0x00000005000b7c02 */ /* 0x020fe20008000f00 */
[----:B------:R-:W-:Y:S02]  /*6a10*/  IMAD.U32 R10, RZ, RZ, UR4 ;  /* 0x00000004ff0a7e24 */ /* 0x000fe4000f8e00ff */
[----:B------:R-:W-:Y:S07]  /*6a20*/  LEPC R20, `(.L_x_109) ;  /* 0x000000001014794e */ /* 0x000fee0000000000 */
[----:B-1--4-:R-:W-:Y:S05]  /*6a30*/  CALL.ABS.NOINC R2 ;  /* 0x0000000002007343 */ /* 0x012fea0003c00000 */
.L_x_109:
[----:B----4-:R-:W-:Y:S01]  /*6a40*/  LOP3.LUT R20, R44, 0xffffe000, RZ, 0xc0, !PT ;  /* 0xffffe0002c147812 */ /* 0x010fe200078ec0ff */
[----:B------:R-:W-:Y:S05]  /*6a50*/  WARPSYNC.ALL ;  /* 0x0000000000007948 */ /* 0x000fea0003800000 */
[----:B------:R-:W-:Y:S01]  /*6a60*/  R2UR UR4, R25 ;  /* 0x00000000190472ca */ /* 0x000fe200000e0000 */
[----:B------:R-:W-:Y:S01]  /*6a70*/  IMAD.SHL.U32 R73, R63, 0x4, RZ ;  /* 0x000000043f497824 */ /* 0x000fe200078e00ff */
[----:B------:R-:W-:Y:S01]  /*6a80*/  LOP3.LUT R21, R45, 0xffffe000, RZ, 0xc0, !PT ;  /* 0xffffe0002d157812 */ /* 0x000fe200078ec0ff */
[----:B------:R-:W-:Y:S01]  /*6a90*/  IMAD.SHL.U32 R72, R62, 0x4, RZ ;  /* 0x000000043e487824 */ /* 0x000fe200078e00ff */
[----:B------:R-:W-:Y:S01]  /*6aa0*/  LOP3.LUT R27, R46, 0xffffe000, RZ, 0xc0, !PT ;  /* 0xffffe0002e1b7812 */ /* 0x000fe200078ec0ff */
[----:B------:R-:W-:Y:S01]  /*6ab0*/  BSSY.RECONVERGENT B0, `(.L_x_110) ;  /* 0x000005a000007945 */ /* 0x000fe20003800200 */
[----:B------:R-:W-:Y:S07]  /*6ac0*/  ISETP.NE.AND P0, PT, R64, RZ, PT ;  /* 0x000000ff4000720c */ /* 0x000fee0003f05270 */
[----:B------:R-:W3:Y:S02]  /*6ad0*/  LDTM.16dp128bit.x8 R4, tmem[UR4] ;  /* 0x00000004000479ee */ /* 0x000ee40008180000 */
[C---:B---3--:R-:W-:Y:S01]  /*6ae0*/  FMUL R0, R24.reuse, R4 ;  /* 0x0000000418007220 */ /* 0x048fe20000400000 */
[C---:B------:R-:W-:Y:S01]  /*6af0*/  FMUL R2, R24.reuse, R5 ;  /* 0x0000000518027220 */ /* 0x040fe20000400000 */
[C---:B--2---:R-:W-:Y:S01]  /*6b00*/  FMUL R3, R24.reuse, R6 ;  /* 0x0000000618037220 */ /* 0x044fe20000400000 */
[----:B------:R-:W-:Y:S01]  /*6b10*/  FMUL R7, R24, R7 ;  /* 0x0000000718077220 */ /* 0x000fe20000400000 */
[C---:B------:R-:W-:Y:S01]  /*6b20*/  FFMA R28, R26.reuse, R20, R0 ;  /* 0x000000141a1c7223 */ /* 0x040fe20000000000 */
[----:B------:R-:W-:Y:S01]  /*6b30*/  LOP3.LUT R0, R47, 0xffffe000, RZ, 0xc0, !PT ;  /* 0xffffe0002f007812 */ /* 0x000fe200078ec0ff */
[----:B------:R-:W-:Y:S01]  /*6b40*/  FFMA R29, R26, R21, R2 ;  /* 0x000000151a1d7223 */ /* 0x000fe20000000002 */
[----:B-1----:R-:W-:Y:S01]  /*6b50*/  LOP3.LUT R2, R40, 0xffffe000, RZ, 0xc0, !PT ;  /* 0xffffe00028027812 */ /* 0x002fe200078ec0ff */
[C---:B------:R-:W-:Y:S01]  /*6b60*/  FFMA R30, R26.reuse, R27, R3 ;  /* 0x0000001b1a1e7223 */ /* 0x040fe20000000003 */
[----:B------:R-:W-:Y:S01]  /*6b70*/  LOP3.LUT R3, R41, 0xffffe000, RZ, 0xc0, !PT ;  /* 0xffffe00029037812 */ /* 0x000fe200078ec0ff */
[----:B------:R-:W-:Y:S01]  /*6b80*/  FFMA R31, R26, R0, R7 ;  /* 0x000000001a1f7223 */ /* 0x000fe20000000007 */
[----:B------:R-:W-:Y:S01]  /*6b90*/  LOP3.LUT R0, R42, 0xffffe000, RZ, 0xc0, !PT ;  /* 0xffffe0002a007812 */ /* 0x000fe200078ec0ff */
[C---:B------:R-:W-:Y:S01]  /*6ba0*/  FMUL R4, R24.reuse, R8 ;  /* 0x0000000818047220 */ /* 0x040fe20000400000 */
[----:B------:R-:W-:Y:S01]  /*6bb0*/  LOP3.LUT R7, R43, 0xffffe000, RZ, 0xc0, !PT ;  /* 0xffffe0002b077812 */ /* 0x000fe200078ec0ff */
[C---:B------:R-:W-:Y:S01]  /*6bc0*/  FMUL R5, R24.reuse, R9 ;  /* 0x0000000918057220 */ /* 0x040fe20000400000 */
[----:B------:R-:W-:Y:S01]  /*6bd0*/  F2FP.TF32.F32.PACK_B R28, R28 ;  /* 0x0000001cff1c723e */ /* 0x000fe200024050ff */
[----:B------:R-:W-:Y:S01]  /*6be0*/  FMUL R6, R24, R10 ;  /* 0x0000000a18067220 */ /* 0x000fe20000400000 */
[----:B------:R-:W-:Y:S01]  /*6bf0*/  F2FP.TF32.F32.PACK_B R29, R29 ;  /* 0x0000001dff1d723e */ /* 0x000fe200024050ff */
[----:B------:R-:W-:Y:S01]  /*6c00*/  FFMA R4, R26, R2, R4 ;  /* 0x000000021a047223 */ /* 0x000fe20000000004 */
[----:B------:R-:W-:Y:S01]  /*6c10*/  LOP3.LUT R2, R32, 0xffffe000, RZ, 0xc0, !PT ;  /* 0xffffe00020027812 */ /* 0x000fe200078ec0ff */
[----:B------:R-:W-:Y:S01]  /*6c20*/  FFMA R5, R26, R3, R5 ;  /* 0x000000031a057223 */ /* 0x000fe20000000005 */
[----:B------:R-:W-:Y:S01]  /*6c30*/  LOP3.LUT R3, R34, 0xffffe000, RZ, 0xc0, !PT ;  /* 0xffffe00022037812 */ /* 0x000fe200078ec0ff */
[----:B------:R-:W-:Y:S01]  /*6c40*/  FMUL R11, R24, R11 ;  /* 0x0000000b180b7220 */ /* 0x000fe20000400000 */
[----:B------:R-:W-:Y:S01]  /*6c50*/  F2FP.TF32.F32.PACK_B R30, R30 ;  /* 0x0000001eff1e723e */ /* 0x000fe200024050ff */
[----:B------:R-:W-:Y:S01]  /*6c60*/  FFMA R6, R26, R0, R6 ;  /* 0x000000001a067223 */ /* 0x000fe20000000006 */
[----:B------:R-:W-:Y:S01]  /*6c70*/  LOP3.LUT R0, R33, 0xffffe000, RZ, 0xc0, !PT ;  /* 0xffffe00021007812 */ /* 0x000fe200078ec0ff */
[C---:B------:R-:W-:Y:S01]  /*6c80*/  FMUL R8, R24.reuse, R12 ;  /* 0x0000000c18087220 */ /* 0x040fe20000400000 */
[----:B------:R-:W-:Y:S01]  /*6c90*/  F2FP.TF32.F32.PACK_B R31, R31 ;  /* 0x0000001fff1f723e */ /* 0x000fe200024050ff */
[----:B------:R-:W-:Y:S01]  /*6ca0*/  FMUL R9, R24, R13 ;  /* 0x0000000d18097220 */ /* 0x000fe20000400000 */
[----:B------:R-:W-:Y:S01]  /*6cb0*/  F2FP.TF32.F32.PACK_B R4, R4 ;  /* 0x00000004ff04723e */ /* 0x000fe200024050ff */
[----:B------:R-:W-:Y:S01]  /*6cc0*/  FFMA R7, R26, R7, R11 ;  /* 0x000000071a077223 */ /* 0x000fe2000000000b */
[----:B------:R-:W-:Y:S01]  /*6cd0*/  F2FP.TF32.F32.PACK_B R5, R5 ;  /* 0x00000005ff05723e */ /* 0x000fe200024050ff */
[----:B------:R-:W-:Y:S01]  /*6ce0*/  FMUL R10, R24, R14 ;  /* 0x0000000e180a7220 */ /* 0x000fe20000400000 */
[----:B------:R-:W-:Y:S01]  /*6cf0*/  F2FP.TF32.F32.PACK_B R6, R6 ;  /* 0x00000006ff06723e */ /* 0x000fe200024050ff */
[----:B------:R-:W-:Y:S01]  /*6d00*/  FFMA R8, R26, R2, R8 ;  /* 0x000000021a087223 */ /* 0x000fe20000000008 */
[----:B------:R-:W-:Y:S01]  /*6d10*/  LOP3.LUT R2, R35, 0xffffe000, RZ, 0xc0, !PT ;  /* 0xffffe00023027812 */ /* 0x000fe200078ec0ff */
[----:B------:R-:W-:Y:S01]  /*6d20*/  FMUL R12, R24, R16 ;  /* 0x00000010180c7220 */ /* 0x000fe20000400000 */
[----:B------:R-:W-:Y:S01]  /*6d30*/  LOP3.LUT R16, R36, 0xffffe000, RZ, 0xc0, !PT ;  /* 0xffffe00024107812 */ /* 0x000fe200078ec0ff */
[----:B------:R-:W-:Y:S01]  /*6d40*/  FFMA R9, R26, R0, R9 ;  /* 0x000000001a097223 */ /* 0x000fe20000000009 */
[----:B------:R-:W-:Y:S01]  /*6d50*/  LOP3.LUT R0, R37, 0xffffe000, RZ, 0xc0, !PT ;  /* 0xffffe00025007812 */ /* 0x000fe200078ec0ff */
[----:B------:R-:W-:Y:S01]  /*6d60*/  FMUL R15, R24, R15 ;  /* 0x0000000f180f7220 */ /* 0x000fe20000400000 */
[----:B------:R-:W-:Y:S01]  /*6d70*/  FFMA R10, R26, R3, R10 ;  /* 0x000000031a0a7223 */ /* 0x000fe2000000000a */
[----:B------:R-:W-:Y:S02]  /*6d80*/  IMAD.U32 R3, RZ, RZ, UR46 ;  /* 0x0000002eff037e24 */ /* 0x000fe4000f8e00ff */
[----:B------:R-:W-:Y:S01]  /*6d90*/  FMUL R13, R24, R17 ;  /* 0x00000011180d7220 */ /* 0x000fe20000400000 */
[C---:B------:R-:W-:Y:S01]  /*6da0*/  FFMA R11, R26.reuse, R2, R15 ;  /* 0x000000021a0b7223 */ /* 0x040fe2000000000f */
[----:B------:R-:W-:Y:S01]  /*6db0*/  FFMA R12, R26, R16, R12 ;  /* 0x000000101a0c7223 */ /* 0x000fe2000000000c */
[----:B------:R-:W-:Y:S01]  /*6dc0*/  IMAD R16, R3, 0x800, R52 ;  /* 0x0000080003107824 */ /* 0x000fe200078e0234 */
[----:B------:R-:W-:Y:S01]  /*6dd0*/  LOP3.LUT R2, R38, 0xffffe000, RZ, 0xc0, !PT ;  /* 0xffffe00026027812 */ /* 0x000fe200078ec0ff */
[C---:B------:R-:W-:Y:S01]  /*6de0*/  FMUL R14, R24.reuse, R18 ;  /* 0x00000012180e7220 */ /* 0x040fe20000400000 */
[----:B------:R-:W-:Y:S01]  /*6df0*/  LOP3.LUT R3, R39, 0xffffe000, RZ, 0xc0, !PT ;  /* 0xffffe00027037812 */ /* 0x000fe200078ec0ff */
[----:B------:R-:W-:Y:S01]  /*6e00*/  FMUL R19, R24, R19 ;  /* 0x0000001318137220 */ /* 0x000fe20000400000 */
[----:B------:R-:W-:Y:S01]  /*6e10*/  LEA R16, R16, UR44, 0x2 ;  /* 0x0000002c10107c11 */ /* 0x000fe2000f8e10ff */
[C---:B------:R-:W-:Y:S01]  /*6e20*/  FFMA R13, R26.reuse, R0, R13 ;  /* 0x000000001a0d7223 */ /* 0x040fe2000000000d */
[C---:B------:R-:W-:Y:S01]  /*6e30*/  FFMA R14, R26.reuse, R2, R14 ;  /* 0x000000021a0e7223 */ /* 0x040fe2000000000e */
[----:B------:R-:W-:Y:S01]  /*6e40*/  FFMA R15, R26, R3, R19 ;  /* 0x000000031a0f7223 */ /* 0x000fe20000000013 */
[C-C-:B------:R-:W-:Y:S01]  /*6e50*/  IADD3 R3, PT, PT, R73.reuse, 0x400, R16.reuse ;  /* 0x0000040049037810 */ /* 0x140fe20007ffe010 */
[----:B------:R1:W-:Y:S01]  /*6e60*/  STSM.16.M88.4 [R16+0x400], R28 ;  /* 0x0004001c10007844 */ /* 0x0003e20000000200 */
[----:B------:R-:W-:Y:S02]  /*6e70*/  F2FP.TF32.F32.PACK_B R7, R7 ;  /* 0x00000007ff07723e */ /* 0x000fe400024050ff */
[----:B------:R-:W-:Y:S02]  /*6e80*/  IADD3 R0, PT, PT, R72, 0x400, R16 ;  /* 0x0000040048007810 */ /* 0x000fe40007ffe010 */
[----:B------:R-:W-:Y:S03]  /*6e90*/  F2FP.TF32.F32.PACK_B R8, R8 ;  /* 0x00000008ff08723e */ /* 0x000fe600024050ff */
[----:B------:R1:W-:Y:S01]  /*6ea0*/  STSM.16.M88.4 [R3], R4 ;  /* 0x0000000403007844 */ /* 0x0003e20000000200 */
[----:B------:R-:W-:Y:S01]  /*6eb0*/  F2FP.TF32.F32.PACK_B R9, R9 ;  /* 0x00000009ff09723e */ /* 0x000fe200024050ff */
[----:B------:R-:W-:Y:S01]  /*6ec0*/  IMAD.IADD R2, R73, 0x1, R0 ;  /* 0x0000000149027824 */ /* 0x000fe200078e0200 */
[----:B------:R-:W-:Y:S02]  /*6ed0*/  F2FP.TF32.F32.PACK_B R10, R10 ;  /* 0x0000000aff0a723e */ /* 0x000fe400024050ff */
[----:B------:R-:W-:Y:S02]  /*6ee0*/  F2FP.TF32.F32.PACK_B R11, R11 ;  /* 0x0000000bff0b723e */ /* 0x000fe400024050ff */
[----:B------:R-:W-:Y:S02]  /*6ef0*/  F2FP.TF32.F32.PACK_B R12, R12 ;  /* 0x0000000cff0c723e */ /* 0x000fe400024050ff */
[----:B------:R-:W-:Y:S01]  /*6f00*/  F2FP.TF32.F32.PACK_B R13, R13 ;  /* 0x0000000dff0d723e */ /* 0x000fe200024050ff */
[----:B------:R1:W-:Y:S01]  /*6f10*/  STSM.16.M88.4 [R0], R8 ;  /* 0x0000000800007844 */ /* 0x0003e20000000200 */
[----:B------:R-:W-:Y:S02]  /*6f20*/  F2FP.TF32.F32.PACK_B R14, R14 ;  /* 0x0000000eff0e723e */ /* 0x000fe400024050ff */
[----:B------:R-:W-:Y:S05]  /*6f30*/  F2FP.TF32.F32.PACK_B R15, R15 ;  /* 0x0000000fff0f723e */ /* 0x000fea00024050ff */
[----:B------:R1:W-:Y:S01]  /*6f40*/  STSM.16.M88.4 [R2], R12 ;  /* 0x0000000c02007844 */ /* 0x0003e20000000200 */
[----:B------:R-:W-:Y:S01]  /*6f50*/  @!PT LDS RZ, [RZ] ;  /* 0x00000000fffff984 */ /* 0x000fe20000000800 */
[----:B------:R-:W-:Y:S01]  /*6f60*/  @!PT LDS RZ, [RZ] ;  /* 0x00000000fffff984 */ /* 0x000fe20000000800 */
[----:B------:R-:W-:Y:S01]  /*6f70*/  @!PT LDS RZ, [RZ] ;  /* 0x00000000fffff984 */ /* 0x000fe20000000800 */
[----:B------:R-:W-:Y:S01]  /*6f80*/  @!PT LDS RZ, [RZ] ;  /* 0x00000000fffff984 */ /* 0x000fe20000000800 */
[----:B------:R2:W-:Y:S07]  /*6f90*/  MEMBAR.ALL.CTA ;  /* 0x0000000000007992 */ /* 0x0005ee0000008000 */
[----:B--2---:R-:W2:Y:S02]  /*6fa0*/  FENCE.VIEW.ASYNC.S ;  /* 0x00000000000073c6 */ /* 0x004ea40000000000 */
[----:B--2---:R-:W-:Y:S06]  /*6fb0*/  BAR.SYNC.DEFER_BLOCKING 0x1, 0x80 ;  /* 0x0042000000007b1d */ /* 0x004fec0000010000 */
[----:B------:R-:W-:Y:S05]  /*6fc0*/  @P0 BRA `(.L_x_111) ;  /* 0x0000000000200947 */ /* 0x000fea0003800000 */
[----:B------:R-:W2:Y:S01]  /*6fd0*/  LDCU.64 UR6, c[0x0][0x348] ;  /* 0x00006900ff0677ac */ /* 0x000ea20008000a00 */
[----:B------:R-:W-:Y:S01]  /*6fe0*/  ULEA UR5, UR46, UR44, 0xd ;  /* 0x0000002c2e057291 */ /* 0x000fe2000f8e68ff */
[----:B------:R-:W-:Y:S03]  /*6ff0*/  UMOV UR51, UR36 ;  /* 0x0000002400337c82 */ /* 0x000fe60008000000 */
[----:B------:R-:W-:Y:S02]  /*7000*/  UIADD3 UR48, UPT, UPT, UR5, 0x400, URZ ;  /* 0x0000040005307890 */ /* 0x000fe4000fffe0ff */
[----:B--2---:R-:W-:Y:S04]  /*7010*/  UIADD3 UR4, UP0, UPT, UR6, 0x680, URZ ;  /* 0x0000068006047890 */ /* 0x004fe8000ff1e0ff */
[----:B------:R-:W-:Y:S09]  /*7020*/  UIADD3.X UR5, UPT, UPT, URZ, UR7, URZ, UP0, !UPT ;  /* 0x00000007ff057290 */ /* 0x000ff200087fe4ff */
[----:B------:R2:W-:Y:S02]  /*7030*/  UTMASTG.3D [UR48], [UR4] ;  /* 0x00000030040073b5 */ /* 0x0005e40008010000 */
[----:B--2---:R0:W-:Y:S02]  /*7040*/  UTMACMDFLUSH ;  /* 0x00000000000079b7 */ /* 0x0041e40000000000 */
.L_x_111:
[----:B------:R-:W-:Y:S05]  /*7050*/  BSYNC.RECONVERGENT B0 ;  /* 0x0000000000007941 */ /* 0x000fea0003800200 */
.L_x_110:
[----:B------:R-:W-:Y:S01]  /*7060*/  UIADD3 UR47, UPT, UPT, UR46, 0x1, URZ ;  /* 0x000000012e2f7890 */ /* 0x000fe2000fffe0ff */
[----:B------:R-:W-:Y:S03]  /*7070*/  BSSY.RECONVERGENT B0, `(.L_x_112) ;  /* 0x0000005000007945 */ /* 0x000fe60003800200 */
[----:B------:R-:W-:Y:S04]  /*7080*/  UISETP.NE.AND UP0, UPT, UR47, 0x3, UPT ;  /* 0x000000032f00788c */ /* 0x000fe8000bf05270 */
[----:B------:R-:W-:Y:S01]  /*7090*/  USEL UR45, UR47, URZ, UP0 ;  /* 0x000000ff2f2d7287 */ /* 0x000fe20008000000 */
[----:B------:R-:W-:Y:S11]  /*70a0*/  @P0 BRA `(.L_x_113) ;  /* 0x0000000000040947 */ /* 0x000ff60003800000 */
[----:B------:R-:W-:Y:S04]  /*70b0*/  DEPBAR.LE SB0, 0x1 ;  /* 0x000080400000791a */ /* 0x000fe80000000000 */
.L_x_113:
[----:B------:R-:W-:Y:S05]  /*70c0*/  BSYNC.RECONVERGENT B0 ;  /* 0x0000000000007941 */ /* 0x000fea0003800200 */
.L_x_112:
[----:B------:R-:W-:Y:S01]  /*70d0*/  BAR.SYNC.DEFER_BLOCKING 0x1, 0x80 ;  /* 0x0042000000007b1d */ /* 0x000fe20000010000 */
[----:B------:R-:W-:Y:S01]  /*70e0*/  ISETP.NE.AND P1, PT, R70, RZ, PT ;  /* 0x000000ff4600720c */ /* 0x000fe20003f25270 */
[----:B------:R-:W-:Y:S01]  /*70f0*/  UISETP.NE.AND UP0, UPT, UR53, URZ, UPT ;  /* 0x000000ff3500728c */ /* 0x000fe2000bf05270 */
[----:B-1----:R-:W-:Y:S11]  /*7100*/  LEA R2, R75, UR44, 0x3 ;  /* 0x0000002c4b027c11 */ /* 0x002ff6000f8e18ff */
[----:B------:R-:W-:Y:S01]  /*7110*/  @P1 SHF.L.U32 R3, R74, 0x1f, RZ ;  /* 0x0000001f4a031819 */ /* 0x000fe200000006ff */
[----:B------:R-:W-:Y:S06]  /*7120*/  BRA.U !UP0, `(.L_x_114) ;  /* 0x0000000108247547 */ /* 0x000fec000b800000 */
[----:B------:R-:W-:Y:S01]  /*7130*/  IMAD.U32 R4, RZ, RZ, UR52 ;  /* 0x00000034ff047e24 */ /* 0x000fe2000f8e00ff */
[----:B------:R-:W-:Y:S01]  /*7140*/  MOV R0, UR54 ;  /* 0x0000003600007c02 */ /* 0x000fe20008000f00 */
[----:B------:R-:W-:Y:S03]  /*7150*/  UIADD3 UR4, UPT, UPT, UR52, 0x1, URZ ;  /* 0x0000000134047890 */ /* 0x000fe6000fffe0ff */
[----:B------:R-:W-:Y:S01]  /*7160*/  @P1 LEA R4, R4, UR44, 0x3 ;  /* 0x0000002c04041c11 */ /* 0x000fe2000f8e18ff */
[----:B------:R-:W-:Y:S04]  /*7170*/  UISETP.NE.AND UP0, UPT, UR4, 0x3, UPT ;  /* 0x000000030400788c */ /* 0x000fe8000bf05270 */
[----:B------:R-:W-:Y:S01]  /*7180*/  @P1 VIADD R4, R4, 0xd8 ;  /* 0x000000d804041836 */ /* 0x000fe20000000000 */
[----:B------:R-:W-:Y:S04]  /*7190*/  USEL UR52, UR4, URZ, UP0 ;  /* 0x000000ff04347287 */ /* 0x000fe80008000000 */
[----:B------:R-:W-:Y:S04]  /*71a0*/  @P1 PRMT R0, R0, 0x654, R4 ;  /* 0x0000065400001816 */ /* 0x000fe80000000004 */
[----:B------:R1:W-:Y:S04]  /*71b0*/  @P1 SYNCS.ARRIVE.TRANS64.RED.A1T0 RZ, [R0+URZ], RZ ;  /* 0x000000ff00ff19a7 */ /* 0x0003e800081004ff */
.L_x_114:
[----:B------:R-:W2:Y:S01]  /*71c0*/  @P1 SYNCS.PHASECHK.TRANS64.TRYWAIT P0, [R2+URZ+0xc0], R3 ;  /* 0x0000c003020015a7 */ /* 0x000ea200080011ff */
[----:B------:R-:W-:Y:S01]  /*71d0*/  BSSY B1, `(.L_x_115) ;  /* 0x0000017000017945 */ /* 0x000fe20003800000 */
[----:B--2---:R-:W-:Y:S03]  /*71e0*/  @P1 SEL R76, RZ, 0x1, !P0 ;  /* 0x00000001ff4c1807 */ /* 0x004fe60004000000 */
[----:B------:R-:W-:Y:S05]  /*71f0*/  @!P1 BRA `(.L_x_116) ;  /* 0x0000000000509947 */ /* 0x000fea0003800000 */
[----:B------:R-:W-:Y:S01]  /*7200*/  ISETP.NE.AND P1, PT, R77, RZ, PT ;  /* 0x000000ff4d00720c */ /* 0x000fe20003f25270 */
[----:B------:R-:W-:Y:S01]  /*7210*/  BSSY B0, `(.L_x_117) ;  /* 0x000000a000007945 */ /* 0x000fe20003800000 */
[----:B------:R-:W-:Y:S11]  /*7220*/  ISETP.NE.AND P0, PT, R76, RZ, PT ;  /* 0x000000ff4c00720c */ /* 0x000ff60003f05270 */
[----:B------:R-:W-:Y:S05]  /*7230*/  @P1 IMAD R4, R75, 0x800, R52 ;  /* 0x000008004b041824 */ /* 0x000fea00078e0234 */
[----:B------:R-:W-:Y:S05]  /*7240*/  @P1 LEA R4, R4, UR44, 0x2 ;  /* 0x0000002c04041c11 */ /* 0x000fea000f8e10ff */
[--C-:B-1----:R-:W-:Y:S02]  /*7250*/  @P1 IMAD.IADD R0, R72, 0x1, R4.reuse ;  /* 0x0000000148001824 */ /* 0x102fe400078e0204 */
[----:B------:R-:W-:Y:S01]  /*7260*/  @P1 IMAD.IADD R3, R73, 0x1, R4 ;  /* 0x0000000149031824 */ /* 0x000fe200078e0204 */
[----:B------:R-:W-:Y:S06]  /*7270*/  @P0 BRA `(.L_x_118) ;  /* 0x00000000000c0947 */ /* 0x000fec0003800000 */
[----:B------:R-:W-:Y:S04]  /*7280*/  SHF.L.U32 R74, R74, 0x1f, RZ ;  /* 0x0000001f4a4a7819 */ /* 0x000fe800000006ff */
[----:B------:R-:W1:Y:S02]  /*7290*/  SYNCS.PHASECHK.TRANS64.TRYWAIT P0, [R2+URZ+0xc0], R74 ;  /* 0x0000c04a020075a7 */ /* 0x000e6400080011ff */
[----:B-1----:R-:W-:Y:S05]  /*72a0*/  @!P0 BRA `(.L_x_119) ;  /* 0x00000018004c8947 */ /* 0x002fea0003800000 */
.L_x_118:
[----:B------:R-:W-:Y:S05]  /*72b0*/  BSYNC B0 ;  /* 0x0000000000007941 */ /* 0x000fea0003800000 */
.L_x_117:
[----:B------:R-:W-:Y:S11]  /*72c0*/  ISETP.NE.AND P0, PT, R77, RZ, PT ;  /* 0x000000ff4d00720c */ /* 0x000ff60003f05270 */
[----:B------:R-:W-:Y:S02]  /*72d0*/  @!UPT UIADD3 URZ, UPT, UPT, URZ, URZ, URZ ;  /* 0x000000fffffff290 */ /* 0x000fe4000fffe0ff */
[----:B-1----:R-:W-:Y:S01]  /*72e0*/  @P0 IADD3 R2, PT, PT, R73, R0, RZ ;  /* 0x0000000049020210 */ /* 0x002fe20007ffe0ff */
[----:B------:R-:W-:Y:S05]  /*72f0*/  @P0 WARPSYNC.ALL ;  /* 0x0000000000000948 */ /* 0x000fea0003800000 */
[----:B------:R2:W3:Y:S04]  /*7300*/  @P0 LDSM.16.M88.4 R44, [R4+0x400] ;  /* 0x00040000042c083b */ /* 0x0004e80000000200 */
[----:B------:R2:W4:Y:S04]  /*7310*/  @P0 LDSM.16.M88.4 R40, [R3+0x400] ;  /* 0x000400000328083b */ /* 0x0005280000000200 */
[----:B------:R2:W1:Y:S04]  /*7320*/  @P0 LDSM.16.M88.4 R32, [R0+0x400] ;  /* 0x000400000020083b */ /* 0x0004680000000200 */
[----:B------:R2:W1:Y:S02]  /*7330*/  @P0 LDSM.16.M88.4 R36, [R2+0x400] ;  /* 0x000400000224083b */ /* 0x0004640000000200 */
.L_x_116:
[----:B------:R-:W-:Y:S05]  /*7340*/  BSYNC B1 ;  /* 0x0000000000017941 */ /* 0x000fea0003800000 */
.L_x_115:
[----:B-12---:R-:W-:Y:S05]  /*7350*/  VIADD R0, R25, 0x20 ;  /* 0x0000002019007836 */ /* 0x006fea0000000000 */
[----:B------:R-:W-:Y:S04]  /*7360*/  SHF.R.U32.HI R0, RZ, 0x15, R0 ;  /* 0x00000015ff007819 */ /* 0x000fe80000011600 */
[----:B------:R-:W-:Y:S11]  /*7370*/  LOP3.LUT P0, RZ, R0, 0x3, R54, 0x48, !PT ;  /* 0x0000000300ff7812 */ /* 0x000ff60007804836 */
[----:B------:R-:W-:Y:S02]  /*7380*/  @!UPT UIADD3 URZ, UPT, UPT, URZ, URZ, URZ ;  /* 0x000000fffffff290 */ /* 0x000fe4000fffe0ff */
[----:B------:R-:W-:Y:S05]  /*7390*/  @!P0 BRA `(.L_x_120) ;  /* 0x0000000000408947 */ /* 0x000fea0003800000 */
[----:B------:R-:W1:Y:S01]  /*73a0*/  LDCU.64 UR8, c[0x4][0x70] ;  /* 0x01000e00ff0877ac */ /* 0x000e620008000a00 */
[----:B------:R-:W-:Y:S01]  /*73b0*/  MOV R3, 0x0 ;  /* 0x0000000000037802 */ /* 0x000fe20000000f00 */
[----:B------:R-:W-:Y:S02]  /*73c0*/  HFMA2 R12, -RZ, RZ, 0, 5.9604644775390625e-08 ;  /* 0x00000001ff0c7431 */ /* 0x000fe400000001ff */
[----:B------:R-:W-:Y:S02]  /*73d0*/  IMAD.MOV.U32 R8, RZ, RZ, 0x192 ;  /* 0x00000192ff087424 */ /* 0x000fe400078e00ff */
[----:B------:R-:W-:Y:S01]  /*73e0*/  IMAD.MOV.U32 R13, RZ, RZ, RZ ;  /* 0x000000ffff0d7224 */ /* 0x000fe200078e00ff */
[----:B------:R-:W2:Y:S01]  /*73f0*/  LDCU.64 UR6, c[0x4][0x78] ;  /* 0x01000f00ff0677ac */ /* 0x000ea20008000a00 */
[----:B------:R-:W3:Y:S01]  /*7400*/  LDC.64 R2, c[0x4][R3] ;  /* 0x0100000003027b82 */ /* 0x000ee20000000a00 */
[----:B------:R-:W5:Y:S01]  /*7410*/  LDCU.64 UR4, c[0x4][0x10] ;  /* 0x01000200ff0477ac */ /* 0x000f620008000a00 */
[----:B-1----:R-:W-:Y:S01]  /*7420*/  MOV R5, UR9 ;  /* 0x0000000900057c02 */ /* 0x002fe20008000f00 */
[----:B------:R-:W-:Y:S01]  /*7430*/  IMAD.U32 R4, RZ, RZ, UR8 ;  /* 0x00000008ff047e24 */ /* 0x000fe2000f8e00ff */
[----:B--2---:R-:W-:Y:S01]  /*7440*/  MOV R7, UR7 ;  /* 0x0000000700077c02 */ /* 0x004fe20008000f00 */
[----:B------:R-:W-:Y:S01]  /*7450*/  IMAD.U32 R6, RZ, RZ, UR6 ;  /* 0x00000006ff067e24 */ /* 0x000fe2000f8e00ff */
[----:B-----5:R-:W-:Y:S01]  /*7460*/  MOV R11, UR5 ;  /* 0x00000005000b7c02 */ /* 0x020fe20008000f00 */
[----:B------:R-:W-:Y:S02]  /*7470*/  IMAD.U32 R10, RZ, RZ, UR4 ;  /* 0x00000004ff0a7e24 */ /* 0x000fe4000f8e00ff */
[----:B------:R-:W-:Y:S07]  /*7480*/  LEPC R20, `(.L_x_120) ;  /* 0x000000001014794e */ /* 0x000fee0000000000 */
[----:B---34-:R-:W-:Y:S05]  /*7490*/  CALL.ABS.NOINC R2 ;  /* 0x0000000002007343 */ /* 0x018fea0003c00000 */
.L_x_120:
[----:B------:R-:W-:Y:S01]  /*74a0*/  ISETP.NE.AND P0, PT, R64, RZ, PT ;  /* 0x000000ff4000720c */ /* 0x000fe20003f05270 */
[----:B------:R-:W-:Y:S05]  /*74b0*/  WARPSYNC.ALL ;  /* 0x0000000000007948 */ /* 0x000fea0003800000 */
[----:B------:R-:W-:Y:S01]  /*74c0*/  R2UR UR4, R25 ;  /* 0x00000000190472ca */ /* 0x000fe200000e0000 */
[----:B------:R-:W-:Y:S01]  /*74d0*/  BSSY.RECONVERGENT B0, `(.L_x_121) ;  /* 0x0000063000007945 */ /* 0x000fe20003800200 */
[----:B---3--:R-:W-:Y:S02]  /*74e0*/  LOP3.LUT R0, R44, 0xffffe000, RZ, 0xc0, !PT ;  /* 0xffffe0002c007812 */ /* 0x008fe400078ec0ff */
[----:B------:R-:W-:Y:S02]  /*74f0*/  LOP3.LUT R2, R45, 0xffffe000, RZ, 0xc0, !PT ;  /* 0xffffe0002d027812 */ /* 0x000fe400078ec0ff */
[----:B------:R-:W-:Y:S02]  /*7500*/  LOP3.LUT R3, R46, 0xffffe000, RZ, 0xc0, !PT ;  /* 0xffffe0002e037812 */ /* 0x000fe400078ec0ff */
[----:B------:R-:W-:Y:S02]  /*7510*/  LOP3.LUT R20, R47, 0xffffe000, RZ, 0xc0, !PT ;  /* 0xffffe0002f147812 */ /* 0x000fe400078ec0ff */
[----:B----4-:R-:W-:Y:S02]  /*7520*/  LOP3.LUT R21, R40, 0xffffe000, RZ, 0xc0, !PT ;  /* 0xffffe00028157812 */ /* 0x010fe400078ec0ff */
[----:B------:R-:W-:Y:S01]  /*7530*/  LOP3.LUT R25, R41, 0xffffe000, RZ, 0xc0, !PT ;  /* 0xffffe00029197812 */ /* 0x000fe200078ec0ff */
[----:B------:R-:W1:Y:S01]  /*7540*/  LDTM.16dp128bit.x8 R4, tmem[UR4+0x20] ;  /* 0x00002004000479ee */ /* 0x000e620008180000 */
[----:B------:R-:W-:Y:S01]  /*7550*/  R2UR UR4, R71 ;  /* 0x00000000470472ca */ /* 0x000fe200000e0000 */
[----:B------:R-:W-:Y:S01]  /*7560*/  NOP ;  /* 0x0000000000007918 */ /* 0x000fe20000000000 */
[----:B------:R-:W-:Y:S02]  /*7570*/  LOP3.LUT R27, R42, 0xffffe000, RZ, 0xc0, !PT ;  /* 0xffffe0002a1b7812 */ /* 0x000fe400078ec0ff */
[----:B------:R-:W-:Y:S02]  /*7580*/  LOP3.LUT R28, R43, 0xffffe000, RZ, 0xc0, !PT ;  /* 0xffffe0002b1c7812 */ /* 0x000fe400078ec0ff */
[----:B------:R-:W-:Y:S02]  /*7590*/  LOP3.LUT R29, R32, 0xffffe000, RZ, 0xc0, !PT ;  /* 0xffffe000201d7812 */ /* 0x000fe400078ec0ff */
[----:B------:R-:W-:Y:S02]  /*75a0*/  LOP3.LUT R30, R33, 0xffffe000, RZ, 0xc0, !PT ;  /* 0xffffe000211e7812 */ /* 0x000fe400078ec0ff */
[----:B------:R-:W-:Y:S02]  /*75b0*/  LOP3.LUT R31, R34, 0xffffe000, RZ, 0xc0, !PT ;  /* 0xffffe000221f7812 */ /* 0x000fe400078ec0ff */
[----:B------:R-:W-:Y:S01]  /*75c0*/  LOP3.LUT R32, R35, 0xffffe000, RZ, 0xc0, !PT ;  /* 0xffffe00023207812 */ /* 0x000fe200078ec0ff */
[----:B------:R-:W-:Y:S01]  /*75d0*/  UIADD3 UR4, UPT, UPT, UR4, 0x140, URZ ;  /* 0x0000014004047890 */ /* 0x000fe2000fffe0ff */
[----:B------:R-:W-:Y:S02]  /*75e0*/  LOP3.LUT R33, R36, 0xffffe000, RZ, 0xc0, !PT ;  /* 0xffffe00024217812 */ /* 0x000fe400078ec0ff */
[----:B------:R-:W-:Y:S01]  /*75f0*/  LOP3.LUT R34, R37, 0xffffe000, RZ, 0xc0, !PT ;  /* 0xffffe00025227812 */ /* 0x000fe200078ec0ff */
[----:B------:R-:W-:Y:S01]  /*7600*/  UPRMT UR4, UR54, 0x654, UR4 ;  /* 0x0000065436047896 */ /* 0x000fe20008000004 */
[----:B------:R-:W-:Y:S02]  /*7610*/  LOP3.LUT R35, R38, 0xffffe000, RZ, 0xc0, !PT ;  /* 0xffffe00026237812 */ /* 0x000fe400078ec0ff */
[----:B------:R-:W-:Y:S01]  /*7620*/  LOP3.LUT R36, R39, 0xffffe000, RZ, 0xc0, !PT ;  /* 0xffffe00027247812 */ /* 0x000fe200078ec0ff */
[C---:B-1----:R-:W-:Y:S01]  /*7630*/  FMUL R4, R24.reuse, R4 ;  /* 0x0000000418047220 */ /* 0x042fe20000400000 */
[C---:B------:R-:W-:Y:S01]  /*7640*/  FMUL R5, R24.reuse, R5 ;  /* 0x0000000518057220 */ /* 0x040fe20000400000 */
[C---:B------:R-:W-:Y:S01]  /*7650*/  FMUL R6, R24.reuse, R6 ;  /* 0x0000000618067220 */ /* 0x040fe20000400000 */
[----:B------:R-:W-:Y:S01]  /*7660*/  FMUL R7, R24, R7 ;  /* 0x0000000718077220 */ /* 0x000fe20000400000 */
[----:B------:R-:W-:Y:S01]  /*7670*/  FFMA R4, R26, R0, R4 ;  /* 0x000000001a047223 */ /* 0x000fe20000000004 */
[----:B------:R-:W-:Y:S02]  /*7680*/  IMAD.U32 R0, RZ, RZ, UR45 ;  /* 0x0000002dff007e24 */ /* 0x000fe4000f8e00ff */
[----:B------:R-:W-:Y:S01]  /*7690*/  FMUL R8, R24, R8 ;  /* 0x0000000818087220 */ /* 0x000fe20000400000 */
[----:B------:R-:W-:Y:S01]  /*76a0*/  FFMA R5, R26, R2, R5 ;  /* 0x000000021a057223 */ /* 0x000fe20000000005 */
[----:B------:R-:W-:Y:S01]  /*76b0*/  FMUL R9, R24, R9 ;  /* 0x0000000918097220 */ /* 0x000fe20000400000 */
[----:B------:R-:W-:Y:S01]  /*76c0*/  F2FP.TF32.F32.PACK_B R4, R4 ;  /* 0x00000004ff04723e */ /* 0x000fe200024050ff */
[----:B------:R-:W-:Y:S01]  /*76d0*/  FFMA R6, R26, R3, R6 ;  /* 0x000000031a067223 */ /* 0x000fe20000000006 */
[----:B------:R-:W-:Y:S01]  /*76e0*/  FMUL R10, R24, R10 ;  /* 0x0000000a180a7220 */ /* 0x000fe20000400000 */
[----:B------:R-:W-:Y:S01]  /*76f0*/  F2FP.TF32.F32.PACK_B R5, R5 ;  /* 0x00000005ff05723e */ /* 0x000fe200024050ff */
[----:B------:R-:W-:Y:S01]  /*7700*/  FFMA R7, R26, R20, R7 ;  /* 0x000000141a077223 */ /* 0x000fe20000000007 */
[----:B------:R-:W-:Y:S01]  /*7710*/  IMAD R0, R0, 0x800, R52 ;  /* 0x0000080000007824 */ /* 0x000fe200078e0234 */
[----:B------:R-:W-:Y:S01]  /*7720*/  F2FP.TF32.F32.PACK_B R6, R6 ;  /* 0x00000006ff06723e */ /* 0x000fe200024050ff */
[----:B------:R-:W-:Y:S01]  /*7730*/  FMUL R11, R24, R11 ;  /* 0x0000000b180b7220 */ /* 0x000fe20000400000 */
[----:B------:R-:W-:Y:S01]  /*7740*/  FFMA R8, R26, R21, R8 ;  /* 0x000000151a087223 */ /* 0x000fe20000000008 */
[----:B------:R-:W-:Y:S01]  /*7750*/  F2FP.TF32.F32.PACK_B R7, R7 ;  /* 0x00000007ff07723e */ /* 0x000fe200024050ff */
[----:B------:R-:W-:Y:S01]  /*7760*/  FMUL R12, R24, R12 ;  /* 0x0000000c180c7220 */ /* 0x000fe20000400000 */
[----:B------:R-:W-:Y:S01]  /*7770*/  LEA R0, R0, UR44, 0x2 ;  /* 0x0000002c00007c11 */ /* 0x000fe2000f8e10ff */
[----:B------:R-:W-:Y:S01]  /*7780*/  FFMA R9, R26, R25, R9 ;  /* 0x000000191a097223 */ /* 0x000fe20000000009 */
[----:B------:R-:W-:Y:S01]  /*7790*/  FMUL R13, R24, R13 ;  /* 0x0000000d180d7220 */ /* 0x000fe20000400000 */
        /* <DEDUP_REMOVED lines=12> */
[C---:B------:R-:W-:Y:S01]  /*7860*/  IADD3 R2, PT, PT, R73.reuse, 0x400, R0 ;  /* 0x0000040049027810 */ /* 0x040fe20007ffe000 */
[C---:B------:R-:W-:Y:S01]  /*7870*/  FFMA R16, R26.reuse, R33, R16 ;  /* 0x000000211a107223 */ /* 0x040fe20000000010 */
[----:B------:R-:W-:Y:S01]  /*7880*/  F2FP.TF32.F32.PACK_B R8, R8 ;  /* 0x00000008ff08723e */ /* 0x000fe200024050ff */
[----:B------:R-:W-:Y:S01]  /*7890*/  SYNCS.ARRIVE.TRANS64.RED.A1T0 RZ, [UR4], RZ ;  /* 0x000000ffffff79a7 */ /* 0x000fe20008100404 */
[----:B------:R1:W-:Y:S01]  /*78a0*/  STSM.16.M88.4 [R0+0x400], R4 ;  /* 0x0004000400007844 */ /* 0x0003e20000000200 */
[----:B------:R-:W-:Y:S01]  /*78b0*/  F2FP.TF32.F32.PACK_B R9, R9 ;  /* 0x00000009ff09723e */ /* 0x000fe200024050ff */
[C---:B------:R-:W-:Y:S01]  /*78c0*/  FFMA R17, R26.reuse, R34, R17 ;  /* 0x000000221a117223 */ /* 0x040fe20000000011 */
[----:B------:R-:W-:Y:S01]  /*78d0*/  F2FP.TF32.F32.PACK_B R10, R10 ;  /* 0x0000000aff0a723e */ /* 0x000fe200024050ff */
[C---:B------:R-:W-:Y:S01]  /*78e0*/  FFMA R18, R26.reuse, R35, R18 ;  /* 0x000000231a127223 */ /* 0x040fe20000000012 */
[----:B------:R-:W-:Y:S01]  /*78f0*/  F2FP.TF32.F32.PACK_B R11, R11 ;  /* 0x0000000bff0b723e */ /* 0x000fe200024050ff */
[----:B------:R-:W-:Y:S01]  /*7900*/  FFMA R19, R26, R36, R19 ;  /* 0x000000241a137223 */ /* 0x000fe20000000013 */
[----:B------:R-:W-:Y:S02]  /*7910*/  IADD3 R72, PT, PT, R72, 0x400, R0 ;  /* 0x0000040048487810 */ /* 0x000fe40007ffe000 */
[----:B------:R-:W-:Y:S01]  /*7920*/  F2FP.TF32.F32.PACK_B R12, R12 ;  /* 0x0000000cff0c723e */ /* 0x000fe200024050ff */
        /* <DEDUP_REMOVED lines=20> */
[----:B------:R-:W-:Y:S02]  /*7a70*/  ULEA UR5, UR45, UR44, 0xd ;  /* 0x0000002c2d057291 */ /* 0x000fe4000f8e68ff */
[----:B------:R-:W-:Y:S02]  /*7a80*/  UIADD3 UR9, UPT, UPT, UR49, 0x20, URZ ;  /* 0x0000002031097890 */ /* 0x000fe4000fffe0ff */
[----:B------:R-:W-:Y:S01]  /*7a90*/  UIADD3 UR8, UPT, UPT, UR5, 0x400, URZ ;  /* 0x0000040005087890 */ /* 0x000fe2000fffe0ff */
[----:B------:R-:W-:Y:S01]  /*7aa0*/  UMOV UR10, UR50 ;  /* 0x00000032000a7c82 */ /* 0x000fe20008000000 */
[----:B------:R-:W-:Y:S01]  /*7ab0*/  UMOV UR11, UR36 ;  /* 0x00000024000b7c82 */ /* 0x000fe20008000000 */
[----:B--2---:R-:W-:Y:S04]  /*7ac0*/  UIADD3 UR4, UP0, UPT, UR6, 0x680, URZ ;  /* 0x0000068006047890 */ /* 0x004fe8000ff1e0ff */
[----:B------:R-:W-:Y:S09]  /*7ad0*/  UIADD3.X UR5, UPT, UPT, URZ, UR7, URZ, UP0, !UPT ;  /* 0x00000007ff057290 */ /* 0x000ff200087fe4ff */
[----:B------:R2:W-:Y:S02]  /*7ae0*/  UTMASTG.3D [UR8], [UR4] ;  /* 0x00000008040073b5 */ /* 0x0005e40008010000 */
[----:B--2---:R0:W-:Y:S02]  /*7af0*/  UTMACMDFLUSH ;  /* 0x00000000000079b7 */ /* 0x0041e40000000000 */
.L_x_122:
[----:B------:R-:W-:Y:S05]  /*7b00*/  BSYNC.RECONVERGENT B0 ;  /* 0x0000000000007941 */ /* 0x000fea0003800200 */
.L_x_121:
[----:B------:R-:W-:Y:S01]  /*7b10*/  UIADD3 UR4, UPT, UPT, UR45, 0x1, URZ ;  /* 0x000000012d047890 */ /* 0x000fe2000fffe0ff */
[----:B------:R-:W-:Y:S03]  /*7b20*/  BSSY.RECONVERGENT B0, `(.L_x_123) ;  /* 0x0000008000007945 */ /* 0x000fe60003800200 */
[----:B------:R-:W-:Y:S04]  /*7b30*/  UISETP.NE.AND UP0, UPT, UR4, 0x3, UPT ;  /* 0x000000030400788c */ /* 0x000fe8000bf05270 */
[----:B------:R-:W-:Y:S02]  /*7b40*/  UISETP.EQ.XOR UP1, UPT, UR47, 0x3, !UP0 ;  /* 0x000000032f00788c */ /* 0x000fe4000c722a70 */
[----:B------:R-:W-:Y:S02]  /*7b50*/  USEL UR46, UR4, URZ, UP0 ;  /* 0x000000ff042e7287 */ /* 0x000fe40008000000 */
[----:B------:R-:W-:Y:S04]  /*7b60*/  USEL UR5, URZ, 0x1, !UP1 ;  /* 0x00000001ff057887 */ /* 0x000fe8000c800000 */
[----:B------:R-:W-:Y:S01]  /*7b70*/  ULOP3.LUT UR55, UR55, UR5, URZ, 0x3c, !UPT ;  /* 0x0000000537377292 */ /* 0x000fe2000f8e3cff */
[----:B------:R-:W-:Y:S11]  /*7b80*/  @P0 BRA `(.L_x_124) ;  /* 0x0000000000040947 */ /* 0x000ff60003800000 */
[----:B------:R-:W-:Y:S04]  /*7b90*/  DEPBAR.LE SB0, 0x1 ;  /* 0x000080400000791a */ /* 0x000fe80000000000 */
.L_x_124:
[----:B------:R-:W-:Y:S05]  /*7ba0*/  BSYNC.RECONVERGENT B0 ;  /* 0x0000000000007941 */ /* 0x000fea0003800200 */
.L_x_123:
[----:B------:R-:W-:Y:S01]  /*7bb0*/  BAR.SYNC.DEFER_BLOCKING 0x1, 0x80 ;  /* 0x0042000000007b1d */ /* 0x000fe20000010000 */
[----:B------:R-:W-:Y:S01]  /*7bc0*/  UISETP.NE.AND UP0, UPT, UR53, -0x2, UPT ;  /* 0xfffffffe3500788c */ /* 0x000fe2000bf05270 */
[----:B------:R-:W-:Y:S08]  /*7bd0*/  IADD3 R22, PT, PT, R22, 0x1, RZ ;  /* 0x0000000116167810 */ /* 0x000ff00007ffe0ff */
[----:B------:R-:W-:Y:S05]  /*7be0*/  BRA.U !UP0, `(.L_x_125) ;  /* 0x0000000108287547 */ /* 0x000fea000b800000 */
[----:B------:R-:W-:Y:S01]  /*7bf0*/  ISETP.NE.AND P0, PT, R70, RZ, PT ;  /* 0x000000ff4600720c */ /* 0x000fe20003f05270 */
[----:B-1----:R-:W-:Y:S01]  /*7c00*/  IMAD.U32 R2, RZ, RZ, UR52 ;  /* 0x00000034ff027e24 */ /* 0x002fe2000f8e00ff */
[----:B------:R-:W-:Y:S01]  /*7c10*/  UIADD3 UR4, UPT, UPT, UR52, 0x1, URZ ;  /* 0x0000000134047890 */ /* 0x000fe2000fffe0ff */
[----:B------:R-:W-:Y:S03]  /*7c20*/  IMAD.U32 R0, RZ, RZ, UR54 ;  /* 0x00000036ff007e24 */ /* 0x000fe6000f8e00ff */
[----:B------:R-:W-:Y:S04]  /*7c30*/  UISETP.NE.AND UP0, UPT, UR4, 0x3, UPT ;  /* 0x000000030400788c */ /* 0x000fe8000bf05270 */
[----:B------:R-:W-:Y:S03]  /*7c40*/  USEL UR52, UR4, URZ, UP0 ;  /* 0x000000ff04347287 */ /* 0x000fe60008000000 */
[----:B------:R-:W-:Y:S05]  /*7c50*/  @P0 LEA R2, R2, UR44, 0x3 ;  /* 0x0000002c02020c11 */ /* 0x000fea000f8e18ff */
[----:B------:R-:W-:Y:S05]  /*7c60*/  @P0 VIADD R2, R2, 0xd8 ;  /* 0x000000d802020836 */ /* 0x000fea0000000000 */
[----:B------:R-:W-:Y:S04]  /*7c70*/  @P0 PRMT R0, R0, 0x654, R2 ;  /* 0x0000065400000816 */ /* 0x000fe80000000002 */
[----:B------:R2:W-:Y:S03]  /*7c80*/  @P0 SYNCS.ARRIVE.TRANS64.RED.A1T0 RZ, [R0+URZ], RZ ;  /* 0x000000ff00ff09a7 */ /* 0x0005e600081004ff */
.L_x_125:
[----:B------:R-:W-:Y:S01]  /*7c90*/  R2UR UR6, R69 ;  /* 0x00000000450672ca */ /* 0x000fe200000e0000 */
[----:B------:R-:W-:Y:S01]  /*7ca0*/  UIADD3 UR53, UPT, UPT, UR53, 0x2, URZ ;  /* 0x0000000235357890 */ /* 0x000fe2000fffe0ff */
[----:B------:R-:W-:Y:S02]  /*7cb0*/  R2UR UR5, R55 ;  /* 0x00000000370572ca */ /* 0x000fe400000e0000 */
[----:B------:R-:W-:Y:S02]  /*7cc0*/  R2UR UR4, R56 ;  /* 0x00000000380472ca */ /* 0x000fe400000e0000 */
[----:B------:R-:W-:Y:S02]  /*7cd0*/  R2UR UR36, R67 ;  /* 0x00000000432472ca */ /* 0x000fe400000e0000 */
[----:B------:R-:W-:Y:S02]  /*7ce0*/  ISETP.NE.AND P0, PT, R59, 0x2, PT ;  /* 0x000000023b00780c */ /* 0x000fe40003f05270 */
[----:B------:R-:W-:Y:S02]  /*7cf0*/  ISETP.NE.AND P1, PT, R22, 0x4, PT ;  /* 0x000000041600780c */ /* 0x000fe40003f25270 */
[----:B-1----:R-:W-:Y:S01]  /*7d00*/  SEL R2, RZ, 0x1, P0 ;  /* 0x00000001ff027807 */ /* 0x002fe20000000000 */
[----:B------:R-:W-:Y:S01]  /*7d10*/  UISETP.NE.AND UP0, UPT, UR6, URZ, UPT ;  /* 0x000000ff0600728c */ /* 0x000fe2000bf05270 */
[----:B--2---:R-:W-:Y:S01]  /*7d20*/  SEL R0, RZ, 0x1, P1 ;  /* 0x00000001ff007807 */ /* 0x004fe20000800000 */
[----:B------:R-:W-:Y:S01]  /*7d30*/  UIADD3 UR32, UPT, UPT, UR37, UR5, URZ ;  /* 0x0000000525207290 */ /* 0x000fe2000fffe0ff */
[----:B------:R-:W-:Y:S01]  /*7d40*/  LOP3.LUT R60, R60, R2, RZ, 0x3c, !PT ;  /* 0x000000023c3c7212 */ /* 0x000fe200078e3cff */
[----:B------:R-:W-:Y:S01]  /*7d50*/  UIADD3 UR29, UPT, UPT, UR38, UR4, URZ ;  /* 0x00000004261d7290 */ /* 0x000fe2000fffe0ff */
[----:B------:R-:W-:Y:S02]  /*7d60*/  LOP3.LUT R61, R61, R0, RZ, 0x3c, !PT ;  /* 0x000000003d3d7212 */ /* 0x000fe400078e3cff */
[----:B------:R-:W-:Y:S02]  /*7d70*/  SEL R59, R59, RZ, P0 ;  /* 0x000000ff3b3b7207 */ /* 0x000fe40000000000 */
[----:B------:R-:W-:Y:S01]  /*7d80*/  SEL R22, R22, RZ, P1 ;  /* 0x000000ff16167207 */ /* 0x000fe20000800000 */
[----:B------:R-:W-:Y:S06]  /*7d90*/  BRA.U UP0, `(.L_x_126) ;  /* 0xffffffd900b07547 */ /* 0x000fec000b83ffff */
[----:B------:R-:W-:-:S13]  /*7da0*/  R2UR UR4, R57 ;  /* 0x00000000390472ca */ /* 0x000fda00000e0000 */
[----:B------:R-:W-:-:S09]  /*7db0*/  UISETP.NE.AND UP0, UPT, UR4, URZ, UPT ;  /* 0x000000ff0400728c */ /* 0x000fd2000bf05270 */
[----:B------:R-:W-:Y:S05]  /*7dc0*/  BRA.U !UP0, `(.L_x_127) ;  /* 0x0000000108487547 */ /* 0x000fea000b800000 */
[----:B------:R-:W1:Y:S02]  /*7dd0*/  LDCU.64 UR4, c[0x0][0x890] ;  /* 0x00011200ff0477ac */ /* 0x000e640008000a00 */
[----:B-1----:R-:W-:-:S04]  /*7de0*/  UISETP.NE.U32.AND UP0, UPT, UR4, URZ, UPT ;  /* 0x000000ff0400728c */ /* 0x002fc8000bf05070 */
[----:B------:R-:W-:-:S09]  /*7df0*/  UISETP.NE.AND.EX UP0, UPT, UR5, URZ, UPT, UP0 ;  /* 0x000000ff0500728c */ /* 0x000fd2000bf05300 */
[----:B------:R-:W-:Y:S05]  /*7e00*/  BRA.U UP0, `(.L_x_128) ;  /* 0x00000001000c7547 */ /* 0x000fea000b800000 */
[----:B------:R-:W-:-:S13]  /*7e10*/  FSETP.NEU.AND P0, PT, R26, RZ, PT ;  /* 0x000000ff1a00720b */ /* 0x000fda0003f0d000 */
[----:B------:R-:W-:Y:S05]  /*7e20*/  @!P0 EXIT ;  /* 0x000000000000894d */ /* 0x000fea0003800000 */
[----:B------:R-:W-:Y:S05]  /*7e30*/  BRA `(.L_x_127) ;  /* 0x00000000002c7947 */ /* 0x000fea0003800000 */
.L_x_128:
[----:B------:R-:W-:Y:S01]  /*7e40*/  ISETP.NE.AND P0, PT, R58, RZ, PT ;  /* 0x000000ff3a00720c */ /* 0x000fe20003f05270 */
[----:B------:R-:W-:-:S12]  /*7e50*/  BSSY.RECONVERGENT B0, `(.L_x_127) ;  /* 0x0000009000007945 */ /* 0x000fd80003800200 */
[----:B------:R-:W-:Y:S05]  /*7e60*/  @P0 BRA `(.L_x_129) ;  /* 0x0000000000140947 */ /* 0x000fea0003800000 */
[----:B------:R-:W1:Y:S02]  /*7e70*/  LDCU.64 UR4, c[0x0][0x888] ;  /* 0x00011100ff0477ac */ /* 0x000e640008000a00 */
[----:B-1----:R-:W-:-:S04]  /*7e80*/  ISETP.NE.U32.AND P0, PT, RZ, UR4, PT ;  /* 0x00000004ff007c0c */ /* 0x002fc8000bf05070 */
[----:B------:R-:W-:-:S13]  /*7e90*/  ISETP.NE.AND.EX P0, PT, RZ, UR5, PT, P0 ;  /* 0x00000005ff007c0c */ /* 0x000fda000bf05300 */
[----:B------:R-:W-:Y:S05]  /*7ea0*/  @!P0 EXIT ;  /* 0x000000000000894d */ /* 0x000fea0003800000 */
[----:B------:R-:W-:Y:S05]  /*7eb0*/  BRA `(.L_x_130) ;  /* 0x0000000000087947 */ /* 0x000fea0003800000 */
.L_x_129:
[----:B------:R-:W-:-:S13]  /*7ec0*/  FSETP.NEU.AND P0, PT, R26, RZ, PT ;  /* 0x000000ff1a00720b */ /* 0x000fda0003f0d000 */
[----:B------:R-:W-:Y:S05]  /*7ed0*/  @!P0 EXIT ;  /* 0x000000000000894d */ /* 0x000fea0003800000 */
.L_x_130:
[----:B------:R-:W-:Y:S05]  /*7ee0*/  BSYNC.RECONVERGENT B0 ;  /* 0x0000000000007941 */ /* 0x000fea0003800200 */
.L_x_127:
[----:B------:R-:W-:Y:S01]  /*7ef0*/  ULEA UR4, UR52, UR44, 0x3 ;  /* 0x0000002c34047291 */ /* 0x000fe2000f8e18ff */
[----:B------:R-:W-:-:S04]  /*7f00*/  DEPBAR.LE SB0, 0x0 ;  /* 0x000080000000791a */ /* 0x000fc80000000000 */
[----:B------:R-:W-:-:S04]  /*7f10*/  UIADD3 UR4, UPT, UPT, UR4, 0xd8, URZ ;  /* 0x000000d804047890 */ /* 0x000fc8000fffe0ff */
[----:B------:R-:W-:-:S09]  /*7f20*/  UPRMT UR4, UR54, 0x654, UR4 ;  /* 0x0000065436047896 */ /* 0x000fd20008000004 */
[----:B------:R-:W-:Y:S01]  /*7f30*/  SYNCS.ARRIVE.TRANS64.RED.A1T0 RZ, [UR4], RZ ;  /* 0x000000ffffff79a7 */ /* 0x000fe20008100404 */
[----:B------:R-:W-:Y:S05]  /*7f40*/  EXIT ;  /* 0x000000000000794d */ /* 0x000fea0003800000 */
.L_x_25:
[----:B--2---:R2:W3:Y:S02]  /*7f50*/  SYNCS.PHASECHK.TRANS64.TRYWAIT P0, [R0+URZ+0x170], R2 ;  /* 0x00017002000075a7 */ /* 0x0044e400080011ff */
[----:B---3--:R-:W-:Y:S05]  /*7f60*/  @!P0 NANOSLEEP.SYNCS 0x989680 ;  /* 0x009896800000895d */ /* 0x008fea0003900000 */
[----:B------:R-:W3:Y:S02]  /*7f70*/  @!P0 SYNCS.PHASECHK.TRANS64 P0, [R0+URZ+0x170], R2 ;  /* 0x00017002000085a7 */ /* 0x000ee400080010ff */
[----:B---3--:R-:W-:Y:S05]  /*7f80*/  @!P0 BRA `(.L_x_25) ;  /* 0xfffffffc00f08947 */ /* 0x008fea000383ffff */
[----:B------:R-:W-:Y:S05]  /*7f90*/  BRA `(.L_x_131) ;  /* 0xffffff9800e07947 */ /* 0x000fea000383ffff */
.L_x_28:
[----:B-1----:R-:W-:-:S07]  /*7fa0*/  MOV R0, UR33 ;  /* 0x0000002100007c02 */ /* 0x002fce0008000f00 */
.L_x_132:
[----:B-1----:R1:W2:Y:S02]  /*7fb0*/  SYNCS.PHASECHK.TRANS64.TRYWAIT P0, [R0+URZ+0x60], R3 ;  /* 0x00006003000075a7 */ /* 0x0022a400080011ff */
[----:B--2---:R-:W-:Y:S05]  /*7fc0*/  @!P0 NANOSLEEP.SYNCS 0x989680 ;  /* 0x009896800000895d */ /* 0x004fea0003900000 */
[----:B------:R-:W2:Y:S02]  /*7fd0*/  @!P0 SYNCS.PHASECHK.TRANS64 P0, [R0+URZ+0x60], R3 ;  /* 0x00006003000085a7 */ /* 0x000ea400080010ff */
[----:B--2---:R-:W-:Y:S05]  /*7fe0*/  @!P0 BRA `(.L_x_132) ;  /* 0xfffffffc00f08947 */ /* 0x004fea000383ffff */
[----:B------:R-:W-:Y:S05]  /*7ff0*/  BRA `(.L_x_27) ;  /* 0xffffff9c002c7947 */ /* 0x000fea000383ffff */
.L_x_35:
[----:B-1----:R-:W-:-:S07]  /*8000*/  MOV R0, UR17 ;  /* 0x0000001100007c02 */ /* 0x002fce0008000f00 */
.L_x_133:
[----:B-1----:R1:W2:Y:S02]  /*8010*/  SYNCS.PHASECHK.TRANS64.TRYWAIT P0, [R0+URZ+0x60], R3 ;  /* 0x00006003000075a7 */ /* 0x0022a400080011ff */
[----:B--2---:R-:W-:Y:S05]  /*8020*/  @!P0 NANOSLEEP.SYNCS 0x989680 ;  /* 0x009896800000895d */ /* 0x004fea0003900000 */
[----:B------:R-:W2:Y:S02]  /*8030*/  @!P0 SYNCS.PHASECHK.TRANS64 P0, [R0+URZ+0x60], R3 ;  /* 0x00006003000085a7 */ /* 0x000ea400080010ff */
[----:B--2---:R-:W-:Y:S05]  /*8040*/  @!P0 BRA `(.L_x_133) ;  /* 0xfffffffc00f08947 */ /* 0x004fea000383ffff */
[----:B------:R-:W-:Y:S05]  /*8050*/  BRA `(.L_x_34) ;  /* 0xffffff9c00f87947 */ /* 0x000fea000383ffff */
.L_x_40:
[----:B-1----:R1:W2:Y:S02]  /*8060*/  SYNCS.PHASECHK.TRANS64.TRYWAIT P0, [R3+URZ+0x100], R0 ;  /* 0x00010000030075a7 */ /* 0x0022a400080011ff */
[----:B--2---:R-:W-:Y:S05]  /*8070*/  @!P0 NANOSLEEP.SYNCS 0x989680 ;  /* 0x009896800000895d */ /* 0x004fea0003900000 */
[----:B------:R-:W2:Y:S02]  /*8080*/  @!P0 SYNCS.PHASECHK.TRANS64 P0, [R3+URZ+0x100], R0 ;  /* 0x00010000030085a7 */ /* 0x000ea400080010ff */
[----:B--2---:R-:W-:Y:S05]  /*8090*/  @!P0 BRA `(.L_x_40) ;  /* 0xfffffffc00f08947 */ /* 0x004fea000383ffff */
[----:B------:R-:W-:Y:S05]  /*80a0*/  BRA `(.L_x_134) ;  /* 0xffffffa000ac7947 */ /* 0x000fea000383ffff */
.L_x_44:
[----:B------:R-:W-:-:S07]  /*80b0*/  MOV R0, UR4 ;  /* 0x0000000400007c02 */ /* 0x000fce0008000f00 */
.L_x_135:
[----:B-1----:R1:W2:Y:S02]  /*80c0*/  SYNCS.PHASECHK.TRANS64.TRYWAIT P0, [R0+URZ], R2 ;  /* 0x00000002000075a7 */ /* 0x0022a400080011ff */
[----:B--2---:R-:W-:Y:S05]  /*80d0*/  @!P0 NANOSLEEP.SYNCS 0x989680 ;  /* 0x009896800000895d */ /* 0x004fea0003900000 */
[----:B------:R-:W2:Y:S02]  /*80e0*/  @!P0 SYNCS.PHASECHK.TRANS64 P0, [R0+URZ], R2 ;  /* 0x00000002000085a7 */ /* 0x000ea400080010ff */
[----:B--2---:R-:W-:Y:S05]  /*80f0*/  @!P0 BRA `(.L_x_135) ;  /* 0xfffffffc00f08947 */ /* 0x004fea000383ffff */
[----:B------:R-:W-:Y:S05]  /*8100*/  BRA `(.L_x_136) ;  /* 0xffffffa800587947 */ /* 0x000fea000383ffff */
.L_x_45:
[----:B------:R-:W-:-:S07]  /*8110*/  MOV R0, UR5 ;  /* 0x0000000500007c02 */ /* 0x000fce0008000f00 */
.L_x_137:
[----:B-1----:R1:W2:Y:S02]  /*8120*/  SYNCS.PHASECHK.TRANS64.TRYWAIT P0, [R0+URZ], R3 ;  /* 0x00000003000075a7 */ /* 0x0022a400080011ff */
[----:B--2---:R-:W-:Y:S05]  /*8130*/  @!P0 NANOSLEEP.SYNCS 0x989680 ;  /* 0x009896800000895d */ /* 0x004fea0003900000 */
[----:B------:R-:W2:Y:S02]  /*8140*/  @!P0 SYNCS.PHASECHK.TRANS64 P0, [R0+URZ], R3 ;  /* 0x00000003000085a7 */ /* 0x000ea400080010ff */
[----:B--2---:R-:W-:Y:S05]  /*8150*/  @!P0 BRA `(.L_x_137) ;  /* 0xfffffffc00f08947 */ /* 0x004fea000383ffff */
[----:B------:R-:W-:Y:S05]  /*8160*/  BRA `(.L_x_138) ;  /* 0xffffffa800647947 */ /* 0x000fea000383ffff */
.L_x_46:
[----:B------:R-:W-:-:S07]  /*8170*/  MOV R0, UR5 ;  /* 0x0000000500007c02 */ /* 0x000fce0008000f00 */
.L_x_139:
[----:B-1----:R1:W2:Y:S02]  /*8180*/  SYNCS.PHASECHK.TRANS64.TRYWAIT P0, [R0+URZ], R3 ;  /* 0x00000003000075a7 */ /* 0x0022a400080011ff */
[----:B--2---:R-:W-:Y:S05]  /*8190*/  @!P0 NANOSLEEP.SYNCS 0x989680 ;  /* 0x009896800000895d */ /* 0x004fea0003900000 */
[----:B------:R-:W2:Y:S02]  /*81a0*/  @!P0 SYNCS.PHASECHK.TRANS64 P0, [R0+URZ], R3 ;  /* 0x00000003000085a7 */ /* 0x000ea400080010ff */
[----:B--2---:R-:W-:Y:S05]  /*81b0*/  @!P0 BRA `(.L_x_139) ;  /* 0xfffffffc00f08947 */ /* 0x004fea000383ffff */
[----:B------:R-:W-:Y:S05]  /*81c0*/  BRA `(.L_x_140) ;  /* 0xffffffa800707947 */ /* 0x000fea000383ffff */
.L_x_47:
[----:B------:R-:W-:-:S07]  /*81d0*/  MOV R0, UR5 ;  /* 0x0000000500007c02 */ /* 0x000fce0008000f00 */
.L_x_141:
[----:B-1----:R1:W2:Y:S02]  /*81e0*/  SYNCS.PHASECHK.TRANS64.TRYWAIT P0, [R0+URZ], R3 ;  /* 0x00000003000075a7 */ /* 0x0022a400080011ff */
[----:B--2---:R-:W-:Y:S05]  /*81f0*/  @!P0 NANOSLEEP.SYNCS 0x989680 ;  /* 0x009896800000895d */ /* 0x004fea0003900000 */
[----:B------:R-:W2:Y:S02]  /*8200*/  @!P0 SYNCS.PHASECHK.TRANS64 P0, [R0+URZ], R3 ;  /* 0x00000003000085a7 */ /* 0x000ea400080010ff */
[----:B--2---:R-:W-:Y:S05]  /*8210*/  @!P0 BRA `(.L_x_141) ;  /* 0xfffffffc00f08947 */ /* 0x004fea000383ffff */
[----:B------:R-:W-:Y:S05]  /*8220*/  BRA `(.L_x_142) ;  /* 0xffffffa8007c7947 */ /* 0x000fea000383ffff */
.L_x_48:
[----:B------:R-:W-:-:S07]  /*8230*/  MOV R0, UR5 ;  /* 0x0000000500007c02 */ /* 0x000fce0008000f00 */
.L_x_143:
[----:B-1----:R1:W2:Y:S02]  /*8240*/  SYNCS.PHASECHK.TRANS64.TRYWAIT P0, [R0+URZ], R3 ;  /* 0x00000003000075a7 */ /* 0x0022a400080011ff */
[----:B--2---:R-:W-:Y:S05]  /*8250*/  @!P0 NANOSLEEP.SYNCS 0x989680 ;  /* 0x009896800000895d */ /* 0x004fea0003900000 */
[----:B------:R-:W2:Y:S02]  /*8260*/  @!P0 SYNCS.PHASECHK.TRANS64 P0, [R0+URZ], R3 ;  /* 0x00000003000085a7 */ /* 0x000ea400080010ff */
[----:B--2---:R-:W-:Y:S05]  /*8270*/  @!P0 BRA `(.L_x_143) ;  /* 0xfffffffc00f08947 */ /* 0x004fea000383ffff */
[----:B------:R-:W-:Y:S05]  /*8280*/  BRA `(.L_x_144) ;  /* 0xffffffa800887947 */ /* 0x000fea000383ffff */
.L_x_49:
[----:B------:R-:W-:-:S07]  /*8290*/  MOV R0, UR5 ;  /* 0x0000000500007c02 */ /* 0x000fce0008000f00 */
.L_x_145:
[----:B-1----:R1:W2:Y:S02]  /*82a0*/  SYNCS.PHASECHK.TRANS64.TRYWAIT P0, [R0+URZ], R3 ;  /* 0x00000003000075a7 */ /* 0x0022a400080011ff */
[----:B--2---:R-:W-:Y:S05]  /*82b0*/  @!P0 NANOSLEEP.SYNCS 0x989680 ;  /* 0x009896800000895d */ /* 0x004fea0003900000 */
[----:B------:R-:W2:Y:S02]  /*82c0*/  @!P0 SYNCS.PHASECHK.TRANS64 P0, [R0+URZ], R3 ;  /* 0x00000003000085a7 */ /* 0x000ea400080010ff */
[----:B--2---:R-:W-:Y:S05]  /*82d0*/  @!P0 BRA `(.L_x_145) ;  /* 0xfffffffc00f08947 */ /* 0x004fea000383ffff */
[----:B------:R-:W-:Y:S05]  /*82e0*/  BRA `(.L_x_146) ;  /* 0xffffffa800947947 */ /* 0x000fea000383ffff */
.L_x_50:
[----:B------:R-:W-:-:S07]  /*82f0*/  MOV R0, UR5 ;  /* 0x0000000500007c02 */ /* 0x000fce0008000f00 */
.L_x_147:
[----:B-1----:R1:W2:Y:S02]  /*8300*/  SYNCS.PHASECHK.TRANS64.TRYWAIT P0, [R0+URZ], R3 ;  /* 0x00000003000075a7 */ /* 0x0022a400080011ff */
[----:B--2---:R-:W-:Y:S05]  /*8310*/  @!P0 NANOSLEEP.SYNCS 0x989680 ;  /* 0x009896800000895d */ /* 0x004fea0003900000 */
[----:B------:R-:W2:Y:S02]  /*8320*/  @!P0 SYNCS.PHASECHK.TRANS64 P0, [R0+URZ], R3 ;  /* 0x00000003000085a7 */ /* 0x000ea400080010ff */
[----:B--2---:R-:W-:Y:S05]  /*8330*/  @!P0 BRA `(.L_x_147) ;  /* 0xfffffffc00f08947 */ /* 0x004fea000383ffff */
[----:B------:R-:W-:Y:S05]  /*8340*/  BRA `(.L_x_148) ;  /* 0xffffffa800a07947 */ /* 0x000fea000383ffff */
.L_x_51:
[----:B------:R-:W-:-:S07]  /*8350*/  MOV R0, UR5 ;  /* 0x0000000500007c02 */ /* 0x000fce0008000f00 */
.L_x_149:
[----:B-1----:R1:W2:Y:S02]  /*8360*/  SYNCS.PHASECHK.TRANS64.TRYWAIT P0, [R0+URZ], R3 ;  /* 0x00000003000075a7 */ /* 0x0022a400080011ff */
[----:B--2---:R-:W-:Y:S05]  /*8370*/  @!P0 NANOSLEEP.SYNCS 0x989680 ;  /* 0x009896800000895d */ /* 0x004fea0003900000 */
[----:B------:R-:W2:Y:S02]  /*8380*/  @!P0 SYNCS.PHASECHK.TRANS64 P0, [R0+URZ], R3 ;  /* 0x00000003000085a7 */ /* 0x000ea400080010ff */
[----:B--2---:R-:W-:Y:S05]  /*8390*/  @!P0 BRA `(.L_x_149) ;  /* 0xfffffffc00f08947 */ /* 0x004fea000383ffff */
[----:B------:R-:W-:Y:S05]  /*83a0*/  BRA `(.L_x_150) ;  /* 0xffffffa800ac7947 */ /* 0x000fea000383ffff */
.L_x_52:
[----:B------:R-:W-:-:S07]  /*83b0*/  MOV R0, UR5 ;  /* 0x0000000500007c02 */ /* 0x000fce0008000f00 */
.L_x_151:
[----:B-1----:R1:W2:Y:S02]  /*83c0*/  SYNCS.PHASECHK.TRANS64.TRYWAIT P0, [R0+URZ], R3 ;  /* 0x00000003000075a7 */ /* 0x0022a400080011ff */
[----:B--2---:R-:W-:Y:S05]  /*83d0*/  @!P0 NANOSLEEP.SYNCS 0x989680 ;  /* 0x009896800000895d */ /* 0x004fea0003900000 */
[----:B------:R-:W2:Y:S02]  /*83e0*/  @!P0 SYNCS.PHASECHK.TRANS64 P0, [R0+URZ], R3 ;  /* 0x00000003000085a7 */ /* 0x000ea400080010ff */
[----:B--2---:R-:W-:Y:S05]  /*83f0*/  @!P0 BRA `(.L_x_151) ;  /* 0xfffffffc00f08947 */ /* 0x004fea000383ffff */
[----:B------:R-:W-:Y:S05]  /*8400*/  BRA `(.L_x_152) ;  /* 0xffffffa800b87947 */ /* 0x000fea000383ffff */
.L_x_53:
[----:B------:R-:W-:-:S07]  /*8410*/  MOV R0, UR5 ;  /* 0x0000000500007c02 */ /* 0x000fce0008000f00 */
.L_x_153:
[----:B-1----:R1:W2:Y:S02]  /*8420*/  SYNCS.PHASECHK.TRANS64.TRYWAIT P0, [R0+URZ], R3 ;  /* 0x00000003000075a7 */ /* 0x0022a400080011ff */
[----:B--2---:R-:W-:Y:S05]  /*8430*/  @!P0 NANOSLEEP.SYNCS 0x989680 ;  /* 0x009896800000895d */ /* 0x004fea0003900000 */
[----:B------:R-:W2:Y:S02]  /*8440*/  @!P0 SYNCS.PHASECHK.TRANS64 P0, [R0+URZ], R3 ;  /* 0x00000003000085a7 */ /* 0x000ea400080010ff */
[----:B--2---:R-:W-:Y:S05]  /*8450*/  @!P0 BRA `(.L_x_153) ;  /* 0xfffffffc00f08947 */ /* 0x004fea000383ffff */
[----:B------:R-:W-:Y:S05]  /*8460*/  BRA `(.L_x_154) ;  /* 0xffffffa800c47947 */ /* 0x000fea000383ffff */
.L_x_54:
[----:B------:R-:W-:-:S07]  /*8470*/  MOV R0, UR5 ;  /* 0x0000000500007c02 */ /* 0x000fce0008000f00 */
.L_x_155:
[----:B-1----:R1:W2:Y:S02]  /*8480*/  SYNCS.PHASECHK.TRANS64.TRYWAIT P0, [R0+URZ], R3 ;  /* 0x00000003000075a7 */ /* 0x0022a400080011ff */
[----:B--2---:R-:W-:Y:S05]  /*8490*/  @!P0 NANOSLEEP.SYNCS 0x989680 ;  /* 0x009896800000895d */ /* 0x004fea0003900000 */
[----:B------:R-:W2:Y:S02]  /*84a0*/  @!P0 SYNCS.PHASECHK.TRANS64 P0, [R0+URZ], R3 ;  /* 0x00000003000085a7 */ /* 0x000ea400080010ff */
[----:B--2---:R-:W-:Y:S05]  /*84b0*/  @!P0 BRA `(.L_x_155) ;  /* 0xfffffffc00f08947 */ /* 0x004fea000383ffff */
[----:B------:R-:W-:Y:S05]  /*84c0*/  BRA `(.L_x_156) ;  /* 0xffffffa800d07947 */ /* 0x000fea000383ffff */
.L_x_57:
[----:B--2---:R2:W3:Y:S02]  /*84d0*/  SYNCS.PHASECHK.TRANS64.TRYWAIT P0, [R2+URZ+0x160], R4 ;  /* 0x00016004020075a7 */ /* 0x0044e400080011ff */
[----:B---3--:R-:W-:Y:S05]  /*84e0*/  @!P0 NANOSLEEP.SYNCS 0x989680 ;  /* 0x009896800000895d */ /* 0x008fea0003900000 */
[----:B------:R-:W3:Y:S02]  /*84f0*/  @!P0 SYNCS.PHASECHK.TRANS64 P0, [R2+URZ+0x160], R4 ;  /* 0x00016004020085a7 */ /* 0x000ee400080010ff */
[----:B---3--:R-:W-:Y:S05]  /*8500*/  @!P0 BRA `(.L_x_57) ;  /* 0xfffffffc00f08947 */ /* 0x008fea000383ffff */
[----:B------:R-:W-:Y:S05]  /*8510*/  BRA `(.L_x_157) ;  /* 0xffffffac002c7947 */ /* 0x000fea000383ffff */
.L_x_58:
[----:B------:R-:W-:-:S07]  /*8520*/  MOV R2, UR4 ;  /* 0x0000000400027c02 */ /* 0x000fce0008000f00 */
.L_x_158:
[----:B--2---:R2:W3:Y:S02]  /*8530*/  SYNCS.PHASECHK.TRANS64.TRYWAIT P0, [R2+URZ+0x110], R5 ;  /* 0x00011005020075a7 */ /* 0x0044e400080011ff */
[----:B---3--:R-:W-:Y:S05]  /*8540*/  @!P0 NANOSLEEP.SYNCS 0x989680 ;  /* 0x009896800000895d */ /* 0x008fea0003900000 */
[----:B------:R-:W3:Y:S02]  /*8550*/  @!P0 SYNCS.PHASECHK.TRANS64 P0, [R2+URZ+0x110], R5 ;  /* 0x00011005020085a7 */ /* 0x000ee400080010ff */
[----:B---3--:R-:W-:Y:S05]  /*8560*/  @!P0 BRA `(.L_x_158) ;  /* 0xfffffffc00f08947 */ /* 0x008fea000383ffff */
[----:B------:R-:W-:Y:S05]  /*8570*/  BRA `(.L_x_159) ;  /* 0xffffffac003c7947 */ /* 0x000fea000383ffff */
.L_x_59:
[----:B--2---:R2:W3:Y:S02]  /*8580*/  SYNCS.PHASECHK.TRANS64.TRYWAIT P1, [R2+URZ+0x100], R4 ;  /* 0x00010004020075a7 */ /* 0x0044e400080211ff */
[----:B---3--:R-:W-:Y:S05]  /*8590*/  @!P1 NANOSLEEP.SYNCS 0x989680 ;  /* 0x009896800000995d */ /* 0x008fea0003900000 */
[----:B------:R-:W3:Y:S02]  /*85a0*/  @!P1 SYNCS.PHASECHK.TRANS64 P1, [R2+URZ+0x100], R4 ;  /* 0x00010004020095a7 */ /* 0x000ee400080210ff */
[----:B---3--:R-:W-:Y:S05]  /*85b0*/  @!P1 BRA `(.L_x_59) ;  /* 0xfffffffc00f09947 */ /* 0x008fea000383ffff */
[----:B------:R-:W-:Y:S05]  /*85c0*/  BRA `(.L_x_160) ;  /* 0xffffffac006c7947 */ /* 0x000fea000383ffff */
.L_x_62:
[----:B------:R-:W-:-:S07]  /*85d0*/  MOV R0, UR4 ;  /* 0x0000000400007c02 */ /* 0x000fce0008000f00 */
.L_x_161:
[----:B--2---:R2:W3:Y:S02]  /*85e0*/  SYNCS.PHASECHK.TRANS64.TRYWAIT P0, [R0+URZ+0x110], R2 ;  /* 0x00011002000075a7 */ /* 0x0044e400080011ff */
[----:B---3--:R-:W-:Y:S05]  /*85f0*/  @!P0 NANOSLEEP.SYNCS 0x989680 ;  /* 0x009896800000895d */ /* 0x008fea0003900000 */
[----:B------:R-:W3:Y:S02]  /*8600*/  @!P0 SYNCS.PHASECHK.TRANS64 P0, [R0+URZ+0x110], R2 ;  /* 0x00011002000085a7 */ /* 0x000ee400080010ff */
[----:B---3--:R-:W-:Y:S05]  /*8610*/  @!P0 BRA `(.L_x_161) ;  /* 0xfffffffc00f08947 */ /* 0x008fea000383ffff */
[----:B------:R-:W-:Y:S05]  /*8620*/  BRA `(.L_x_61) ;  /* 0xffffffac00c07947 */ /* 0x000fea000383ffff */
.L_x_69:
[----:B-1----:R1:W2:Y:S02]  /*8630*/  SYNCS.PHASECHK.TRANS64.TRYWAIT P1, [R0+URZ+0x100], R2 ;  /* 0x00010002000075a7 */ /* 0x0022a400080211ff */
[----:B--2---:R-:W-:Y:S05]  /*8640*/  @!P1 NANOSLEEP.SYNCS 0x989680 ;  /* 0x009896800000995d */ /* 0x004fea0003900000 */
[----:B------:R-:W2:Y:S02]  /*8650*/  @!P1 SYNCS.PHASECHK.TRANS64 P1, [R0+URZ+0x100], R2 ;  /* 0x00010002000095a7 */ /* 0x000ea400080210ff */
[----:B--2---:R-:W-:Y:S05]  /*8660*/  @!P1 BRA `(.L_x_69) ;  /* 0xfffffffc00f09947 */ /* 0x004fea000383ffff */
[----:B------:R-:W-:Y:S05]  /*8670*/  BRA `(.L_x_162) ;  /* 0xffffffb400347947 */ /* 0x000fea000383ffff */
.L_x_70:
[----:B------:R-:W-:-:S07]  /*8680*/  MOV R2, UR31 ;  /* 0x0000001f00027c02 */ /* 0x000fce0008000f00 */
.L_x_163:
[----:B-1----:R1:W2:Y:S02]  /*8690*/  SYNCS.PHASECHK.TRANS64.TRYWAIT P0, [R2+URZ+0x140], R0 ;  /* 0x00014000020075a7 */ /* 0x0022a400080011ff */
[----:B--2---:R-:W-:Y:S05]  /*86a0*/  @!P0 NANOSLEEP.SYNCS 0x989680 ;  /* 0x009896800000895d */ /* 0x004fea0003900000 */
[----:B------:R-:W2:Y:S02]  /*86b0*/  @!P0 SYNCS.PHASECHK.TRANS64 P0, [R2+URZ+0x140], R0 ;  /* 0x00014000020085a7 */ /* 0x000ea400080010ff */
[----:B--2---:R-:W-:Y:S05]  /*86c0*/  @!P0 BRA `(.L_x_163) ;  /* 0xfffffffc00f08947 */ /* 0x004fea000383ffff */
[----:B------:R-:W-:Y:S05]  /*86d0*/  BRA `(.L_x_164) ;  /* 0xffffffb400847947 */ /* 0x000fea000383ffff */
.L_x_73:
[----:B------:R-:W-:Y:S07]  /*86e0*/  MOV R0, UR5 ;  /* 0x0000000500007c02 */ /* 0x000fee0008000f00 */
.L_x_165:
[----:B-1----:R1:W2:Y:S02]  /*86f0*/  SYNCS.PHASECHK.TRANS64.TRYWAIT P0, [R0+URZ], R2 ;  /* 0x00000002000075a7 */ /* 0x0022a400080011ff */
[----:B--2---:R-:W-:Y:S05]  /*8700*/  @!P0 NANOSLEEP.SYNCS 0x989680 ;  /* 0x009896800000895d */ /* 0x004fea0003900000 */
[----:B------:R-:W2:Y:S02]  /*8710*/  @!P0 SYNCS.PHASECHK.TRANS64 P0, [R0+URZ], R2 ;  /* 0x00000002000085a7 */ /* 0x000ea400080010ff */
[----:B--2---:R-:W-:Y:S05]  /*8720*/  @!P0 BRA `(.L_x_165) ;  /* 0xfffffffc00f08947 */ /* 0x004fea000383ffff */
[----:B------:R-:W-:Y:S05]  /*8730*/  BRA `(.L_x_72) ;  /* 0xffffffb400a07947 */ /* 0x000fea000383ffff */
.L_x_76:
[----:B------:R-:W-:-:S07]  /*8740*/  MOV R0, UR4 ;  /* 0x0000000400007c02 */ /* 0x000fce0008000f00 */
.L_x_166:
[----:B--2---:R2:W4:Y:S02]  /*8750*/  SYNCS.PHASECHK.TRANS64.TRYWAIT P0, [R0+URZ], R2 ;  /* 0x00000002000075a7 */ /* 0x00452400080011ff */
[----:B----4-:R-:W-:Y:S05]  /*8760*/  @!P0 NANOSLEEP.SYNCS 0x989680 ;  /* 0x009896800000895d */ /* 0x010fea0003900000 */
[----:B------:R-:W4:Y:S02]  /*8770*/  @!P0 SYNCS.PHASECHK.TRANS64 P0, [R0+URZ], R2 ;  /* 0x00000002000085a7 */ /* 0x000f2400080010ff */
[----:B----4-:R-:W-:Y:S05]  /*8780*/  @!P0 BRA `(.L_x_166) ;  /* 0xfffffffc00f08947 */ /* 0x010fea000383ffff */
[----:B------:R-:W-:Y:S05]  /*8790*/  BRA `(.L_x_167) ;  /* 0xffffffb8007c7947 */ /* 0x000fea000383ffff */
.L_x_77:
[----:B------:R-:W-:-:S07]  /*87a0*/  MOV R0, UR5 ;  /* 0x0000000500007c02 */ /* 0x000fce0008000f00 */
.L_x_168:
[----:B-1----:R1:W2:Y:S02]  /*87b0*/  SYNCS.PHASECHK.TRANS64.TRYWAIT P0, [R0+URZ], R3 ;  /* 0x00000003000075a7 */ /* 0x0022a400080011ff */
[----:B--2---:R-:W-:Y:S05]  /*87c0*/  @!P0 NANOSLEEP.SYNCS 0x989680 ;  /* 0x009896800000895d */ /* 0x004fea0003900000 */
[----:B------:R-:W2:Y:S02]  /*87d0*/  @!P0 SYNCS.PHASECHK.TRANS64 P0, [R0+URZ], R3 ;  /* 0x00000003000085a7 */ /* 0x000ea400080010ff */
[----:B--2---:R-:W-:Y:S05]  /*87e0*/  @!P0 BRA `(.L_x_168) ;  /* 0xfffffffc00f08947 */ /* 0x004fea000383ffff */
[----:B------:R-:W-:Y:S05]  /*87f0*/  BRA `(.L_x_169) ;  /* 0xffffffb800887947 */ /* 0x000fea000383ffff */
.L_x_78:
[----:B------:R-:W-:-:S07]  /*8800*/  MOV R0, UR5 ;  /* 0x0000000500007c02 */ /* 0x000fce0008000f00 */
.L_x_170:
[----:B-1----:R1:W2:Y:S02]  /*8810*/  SYNCS.PHASECHK.TRANS64.TRYWAIT P0, [R0+URZ], R3 ;  /* 0x00000003000075a7 */ /* 0x0022a400080011ff */
[----:B--2---:R-:W-:Y:S05]  /*8820*/  @!P0 NANOSLEEP.SYNCS 0x989680 ;  /* 0x009896800000895d */ /* 0x004fea0003900000 */
[----:B------:R-:W2:Y:S02]  /*8830*/  @!P0 SYNCS.PHASECHK.TRANS64 P0, [R0+URZ], R3 ;  /* 0x00000003000085a7 */ /* 0x000ea400080010ff */
[----:B--2---:R-:W-:Y:S05]  /*8840*/  @!P0 BRA `(.L_x_170) ;  /* 0xfffffffc00f08947 */ /* 0x004fea000383ffff */
[----:B------:R-:W-:Y:S05]  /*8850*/  BRA `(.L_x_171) ;  /* 0xffffffb800947947 */ /* 0x000fea000383ffff */
.L_x_79:
[----:B-1----:R-:W-:-:S07]  /*8860*/  MOV R0, UR4 ;  /* 0x0000000400007c02 */ /* 0x002fce0008000f00 */
.L_x_172:
[----:B-1----:R1:W2:Y:S02]  /*8870*/  SYNCS.PHASECHK.TRANS64.TRYWAIT P0, [R0+URZ], R2 ;  /* 0x00000002000075a7 */ /* 0x0022a400080011ff */
[----:B--2---:R-:W-:Y:S05]  /*8880*/  @!P0 NANOSLEEP.SYNCS 0x989680 ;  /* 0x009896800000895d */ /* 0x004fea0003900000 */
[----:B------:R-:W2:Y:S02]  /*8890*/  @!P0 SYNCS.PHASECHK.TRANS64 P0, [R0+URZ], R2 ;  /* 0x00000002000085a7 */ /* 0x000ea400080010ff */
[----:B--2---:R-:W-:Y:S05]  /*88a0*/  @!P0 BRA `(.L_x_172) ;  /* 0xfffffffc00f08947 */ /* 0x004fea000383ffff */
[----:B------:R-:W-:Y:S05]  /*88b0*/  BRA `(.L_x_173) ;  /* 0xffffffb800a07947 */ /* 0x000fea000383ffff */
.L_x_84:
[----:B---3--:R3:W4:Y:S02]  /*88c0*/  SYNCS.PHASECHK.TRANS64.TRYWAIT P0, [R12+URZ+0x100], R0 ;  /* 0x000100000c0075a7 */ /* 0x00872400080011ff */
[----:B----4-:R-:W-:Y:S05]  /*88d0*/  @!P0 NANOSLEEP.SYNCS 0x989680 ;  /* 0x009896800000895d */ /* 0x010fea0003900000 */
[----:B------:R-:W4:Y:S02]  /*88e0*/  @!P0 SYNCS.PHASECHK.TRANS64 P0, [R12+URZ+0x100], R0 ;  /* 0x000100000c0085a7 */ /* 0x000f2400080010ff */
[----:B----4-:R-:W-:Y:S05]  /*88f0*/  @!P0 BRA `(.L_x_84) ;  /* 0xfffffffc00f08947 */ /* 0x010fea000383ffff */
[----:B------:R-:W-:Y:S05]  /*8900*/  BRA `(.L_x_174) ;  /* 0xffffffbc00b07947 */ /* 0x000fea000383ffff */
.L_x_87:
[----:B-1----:R-:W-:Y:S07]  /*8910*/  MOV R0, UR24 ;  /* 0x0000001800007c02 */ /* 0x002fee0008000f00 */
.L_x_175:
[----:B-1----:R1:W3:Y:S02]  /*8920*/  SYNCS.PHASECHK.TRANS64.TRYWAIT P2, [R0+URZ+0xf8], R6 ;  /* 0x0000f806000075a7 */ /* 0x0022e400080411ff */
[----:B---3--:R-:W-:Y:S05]  /*8930*/  @!P2 NANOSLEEP.SYNCS 0x989680 ;  /* 0x009896800000a95d */ /* 0x008fea0003900000 */
[----:B------:R-:W3:Y:S02]  /*8940*/  @!P2 SYNCS.PHASECHK.TRANS64 P2, [R0+URZ+0xf8], R6 ;  /* 0x0000f8060000a5a7 */ /* 0x000ee400080410ff */
[----:B---3--:R-:W-:Y:S05]  /*8950*/  @!P2 BRA `(.L_x_175) ;  /* 0xfffffffc00f0a947 */ /* 0x008fea000383ffff */
[----:B------:R-:W-:Y:S05]  /*8960*/  BRA `(.L_x_86) ;  /* 0xffffffc400147947 */ /* 0x000fea000383ffff */
.L_x_90:
[----:B------:R-:W-:Y:S07]  /*8970*/  MOV R0, UR4 ;  /* 0x0000000400007c02 */ /* 0x000fee0008000f00 */
.L_x_176:
[----:B-1----:R1:W3:Y:S02]  /*8980*/  SYNCS.PHASECHK.TRANS64.TRYWAIT P0, [R0+URZ+0xd8], R9 ;  /* 0x0000d809000075a7 */ /* 0x0022e400080011ff */
[----:B---3--:R-:W-:Y:S05]  /*8990*/  @!P0 NANOSLEEP.SYNCS 0x989680 ;  /* 0x009896800000895d */ /* 0x008fea0003900000 */
[----:B------:R-:W3:Y:S02]  /*89a0*/  @!P0 SYNCS.PHASECHK.TRANS64 P0, [R0+URZ+0xd8], R9 ;  /* 0x0000d809000085a7 */ /* 0x000ee400080010ff */
[----:B---3--:R-:W-:Y:S05]  /*89b0*/  @!P0 BRA `(.L_x_176) ;  /* 0xfffffffc00f08947 */ /* 0x008fea000383ffff */
[----:B------:R-:W-:Y:S05]  /*89c0*/  BRA `(.L_x_177) ;  /* 0xffffffc400747947 */ /* 0x000fea000383ffff */
.L_x_91:
[----:B------:R-:W-:Y:S07]  /*89d0*/  MOV R6, UR5 ;  /* 0x0000000500067c02 */ /* 0x000fee0008000f00 */
.L_x_178:
[----:B-1----:R1:W3:Y:S02]  /*89e0*/  SYNCS.PHASECHK.TRANS64.TRYWAIT P0, [R6+URZ+0xd8], R0 ;  /* 0x0000d800060075a7 */ /* 0x0022e400080011ff */
[----:B---3--:R-:W-:Y:S05]  /*89f0*/  @!P0 NANOSLEEP.SYNCS 0x989680 ;  /* 0x009896800000895d */ /* 0x008fea0003900000 */
[----:B------:R-:W3:Y:S02]  /*8a00*/  @!P0 SYNCS.PHASECHK.TRANS64 P0, [R6+URZ+0xd8], R0 ;  /* 0x0000d800060085a7 */ /* 0x000ee400080010ff */
[----:B---3--:R-:W-:Y:S05]  /*8a10*/  @!P0 BRA `(.L_x_178) ;  /* 0xfffffffc00f08947 */ /* 0x008fea000383ffff */
[----:B------:R-:W-:Y:S05]  /*8a20*/  BRA `(.L_x_179) ;  /* 0xffffffc400d07947 */ /* 0x000fea000383ffff */
.L_x_93:
[----:B------:R-:W-:-:S07]  /*8a30*/  MOV R0, UR4 ;  /* 0x0000000400007c02 */ /* 0x000fce0008000f00 */
.L_x_180:
[----:B-1----:R1:W4:Y:S02]  /*8a40*/  SYNCS.PHASECHK.TRANS64.TRYWAIT P0, [R0+URZ], R2 ;  /* 0x00000002000075a7 */ /* 0x00232400080011ff */
[----:B----4-:R-:W-:Y:S05]  /*8a50*/  @!P0 NANOSLEEP.SYNCS 0x989680 ;  /* 0x009896800000895d */ /* 0x010fea0003900000 */
[----:B------:R-:W4:Y:S02]  /*8a60*/  @!P0 SYNCS.PHASECHK.TRANS64 P0, [R0+URZ], R2 ;  /* 0x00000002000085a7 */ /* 0x000f2400080010ff */
[----:B----4-:R-:W-:Y:S05]  /*8a70*/  @!P0 BRA `(.L_x_180) ;  /* 0xfffffffc00f08947 */ /* 0x010fea000383ffff */
[----:B------:R-:W-:Y:S05]  /*8a80*/  BRA `(.L_x_181) ;  /* 0xffffffc800607947 */ /* 0x000fea000383ffff */
.L_x_94:
[----:B------:R-:W-:-:S07]  /*8a90*/  MOV R0, UR5 ;  /* 0x0000000500007c02 */ /* 0x000fce0008000f00 */
.L_x_182:
[----:B-1----:R1:W4:Y:S02]  /*8aa0*/  SYNCS.PHASECHK.TRANS64.TRYWAIT P0, [R0+URZ], R2 ;  /* 0x00000002000075a7 */ /* 0x00232400080011ff */
[----:B----4-:R-:W-:Y:S05]  /*8ab0*/  @!P0 NANOSLEEP.SYNCS 0x989680 ;  /* 0x009896800000895d */ /* 0x010fea0003900000 */
[----:B------:R-:W4:Y:S02]  /*8ac0*/  @!P0 SYNCS.PHASECHK.TRANS64 P0, [R0+URZ], R2 ;  /* 0x00000002000085a7 */ /* 0x000f2400080010ff */
[----:B----4-:R-:W-:Y:S05]  /*8ad0*/  @!P0 BRA `(.L_x_182) ;  /* 0xfffffffc00f08947 */ /* 0x010fea000383ffff */
[----:B------:R-:W-:Y:S05]  /*8ae0*/  BRA `(.L_x_183) ;  /* 0xffffffc8006c7947 */ /* 0x000fea000383ffff */
.L_x_96:
[----:B-1----:R1:W2:Y:S02]  /*8af0*/  SYNCS.PHASECHK.TRANS64.TRYWAIT P0, [R0+URZ+0x100], R2 ;  /* 0x00010002000075a7 */ /* 0x0022a400080011ff */
[----:B--2---:R-:W-:Y:S05]  /*8b00*/  @!P0 NANOSLEEP.SYNCS 0x989680 ;  /* 0x009896800000895d */ /* 0x004fea0003900000 */
[----:B------:R-:W2:Y:S02]  /*8b10*/  @!P0 SYNCS.PHASECHK.TRANS64 P0, [R0+URZ+0x100], R2 ;  /* 0x00010002000085a7 */ /* 0x000ea400080010ff */
[----:B--2---:R-:W-:Y:S05]  /*8b20*/  @!P0 BRA `(.L_x_96) ;  /* 0xfffffffc00f08947 */ /* 0x004fea000383ffff */
[----:B------:R-:W-:Y:S05]  /*8b30*/  BRA `(.L_x_184) ;  /* 0xffffffcc005c7947 */ /* 0x000fea000383ffff */
.L_x_106:
[----:B-1----:R1:W3:Y:S02]  /*8b40*/  SYNCS.PHASECHK.TRANS64.TRYWAIT P1, [R2+URZ+0xc0], R0 ;  /* 0x0000c000020075a7 */ /* 0x0022e400080211ff */
[----:B---3--:R-:W-:Y:S05]  /*8b50*/  @!P1 NANOSLEEP.SYNCS 0x989680 ;  /* 0x009896800000995d */ /* 0x008fea0003900000 */
[----:B------:R-:W3:Y:S02]  /*8b60*/  @!P1 SYNCS.PHASECHK.TRANS64 P1, [R2+URZ+0xc0], R0 ;  /* 0x0000c000020095a7 */ /* 0x000ee400080210ff */
[----:B---3--:R-:W-:Y:S05]  /*8b70*/  @!P1 BRA `(.L_x_106) ;  /* 0xfffffffc00f09947 */ /* 0x008fea000383ffff */
[----:B------:R-:W-:Y:S05]  /*8b80*/  BRA `(.L_x_105) ;  /* 0xffffffd800dc7947 */ /* 0x000fea000383ffff */
.L_x_108:
[----:B--2---:R2:W3:Y:S02]  /*8b90*/  SYNCS.PHASECHK.TRANS64.TRYWAIT P0, [R71+URZ+0x120], R3 ;  /* 0x00012003470075a7 */ /* 0x0044e400080011ff */
[----:B---3--:R-:W-:Y:S05]  /*8ba0*/  @!P0 NANOSLEEP.SYNCS 0x989680 ;  /* 0x009896800000895d */ /* 0x008fea0003900000 */
[----:B------:R-:W3:Y:S02]  /*8bb0*/  @!P0 SYNCS.PHASECHK.TRANS64 P0, [R71+URZ+0x120], R3 ;  /* 0x00012003470085a7 */ /* 0x000ee400080010ff */
[----:B---3--:R-:W-:Y:S05]  /*8bc0*/  @!P0 BRA `(.L_x_108) ;  /* 0xfffffffc00f08947 */ /* 0x008fea000383ffff */
[----:B------:R-:W-:Y:S05]  /*8bd0*/  BRA `(.L_x_107) ;  /* 0xffffffdc00547947 */ /* 0x000fea000383ffff */
.L_x_119:
[----:B-1----:R1:W2:Y:S02]  /*8be0*/  SYNCS.PHASECHK.TRANS64.TRYWAIT P0, [R2+URZ+0xc0], R74 ;  /* 0x0000c04a020075a7 */ /* 0x0022a400080011ff */
[----:B--2---:R-:W-:Y:S05]  /*8bf0*/  @!P0 NANOSLEEP.SYNCS 0x989680 ;  /* 0x009896800000895d */ /* 0x004fea0003900000 */
[----:B------:R-:W2:Y:S02]  /*8c00*/  @!P0 SYNCS.PHASECHK.TRANS64 P0, [R2+URZ+0xc0], R74 ;  /* 0x0000c04a020085a7 */ /* 0x000ea400080010ff */
[----:B--2---:R-:W-:Y:S05]  /*8c10*/  @!P0 BRA `(.L_x_119) ;  /* 0xfffffffc00f08947 */ /* 0x004fea000383ffff */
[----:B------:R-:W-:Y:S05]  /*8c20*/  BRA `(.L_x_118) ;  /* 0xffffffe400a07947 */ /* 0x000fea000383ffff */
        .weak           $__internal_0_$__cuda_sm10x_tcgen05_guardrail_trap_col_being_dealloced_not_returned_by_alloc
        .type           $__internal_0_$__cuda_sm10x_tcgen05_guardrail_trap_col_being_dealloced_not_returned_by_alloc,@function
        .size           $__internal_0_$__cuda_sm10x_tcgen05_guardrail_trap_col_being_dealloced_not_returned_by_alloc,($__internal_1_$__cuda_sm10x_tcgen05_guardrail_trap_phase_invalid_during_alloc - $__internal_0_$__cuda_sm10x_tcgen05_guardrail_trap_col_being_dealloced_not_returned_by_alloc)
$__internal_0_$__cuda_sm10x_tcgen05_guardrail_trap_col_being_dealloced_not_returned_by_alloc:
[----:B------:R-:W-:Y:S05]  /*8c30*/  BPT.TRAP 0x1 ;  /* 0x000000040000795c */ /* 0x000fea0000300000 */
[----:B------:R-:W-:-:S04]  /*8c40*/  HFMA2 R3, -RZ, RZ, 0, 0 ;  /* 0x00000000ff037431 */ /* 0x000fc800000001ff */
[----:B------:R-:W-:Y:S05]  /*8c50*/  RET.REL.NODEC R2 `(_ZN7cutlass13device_kernelINS_4gemm6kernel13GemmUniversalIN4cute5tupleIJiiiiEEENS1_10collective13CollectiveMmaINS1_35MainloopSm100TmaUmmaWarpSpecializedILi12ELi2ELi4ENS5_IJNS4_1CILi2EEESB_NSA_ILi1EEEEEEEENS5_IJNSA_ILi64EEESF_NSA_ILi32EEEEEENS_10tfloat32_tENS5_IJlSC_lEEESI_SJ_NS4_8TiledMMAINS4_8MMA_AtomIJNS4_17SM100_MMA_TF32_SSISI_SI_fLi64ELi64ELNS4_4UMMA5MajorE0ELSO_0ELNSN_7ScaleInE0ELSP_0EEEEEENS4_6LayoutINS5_IJSC_SC_SC_EEENS5_IJNSA_ILi0EEESU_SU_EEEEENS5_IJNS4_10UnderscoreESX_SX_EEEEENS4_23SM90_TMA_LOAD_MULTICASTENS4_14ComposedLayoutINS4_7SwizzleILi3ELi4ELi3EEENS4_18smem_ptr_flag_bitsILi32EEENSS_INS5_IJNSA_ILi8EEESG_EEENS5_IJSG_SC_EEEEEEEvNS4_8identityES10_S1A_vS1B_EENS_8epilogue10collective18CollectiveEpilogueINS1D_23Sm100TmaWarpSpecializedILi3ELi2ELi16ELb1ELb0EEEJSH_NS5_IJNSS_ISF_SC_EENSS_ISG_SC_EEEEESI_SJ_SI_SJ_NS1D_6fusion15FusionCallbacksIS1H_NS1L_17LinearCombinationISI_fSI_fLNS_15FloatRoundStyleE2EEESH_S1K_JEEENS4_5SM1004TMEM4LOAD26SM100_TMEM_LOAD_16dp128b8xENS4_13SM90_TMA_LOADES1A_NS4_17SM75_U32x4_LDSM_NENS4_14SM90_TMA_STOREES1A_NS4_17SM90_U32x4_STSM_NENS4_39AutoVectorizingCopyWithAssumedAlignmentILi128EEEEEEvvEEEEvNT_6ParamsE) ;  /* 0xffffff7002e87950 */ /* 0x000fea0003c3ffff */
        .weak           $__internal_1_$__cuda_sm10x_tcgen05_guardrail_trap_phase_invalid_during_alloc
        .type           $__internal_1_$__cuda_sm10x_tcgen05_guardrail_trap_phase_invalid_during_alloc,@function
        .size           $__internal_1_$__cuda_sm10x_tcgen05_guardrail_trap_phase_invalid_during_alloc,($__internal_2_$__cuda_sm10x_tcgen05_guardrail_trap_unallocated_columns_being_dealloced - $__internal_1_$__cuda_sm10x_tcgen05_guardrail_trap_phase_invalid_during_alloc)
$__internal_1_$__cuda_sm10x_tcgen05_guardrail_trap_phase_invalid_during_alloc:
[----:B------:R-:W-:Y:S05]  /*8c60*/  BPT.TRAP 0x1 ;  /* 0x000000040000795c */ /* 0x000fea0000300000 */
[----:B------:R-:W-:-:S04]  /*8c70*/  MOV R5, 0x0 ;  /* 0x0000000000057802 */ /* 0x000fc80000000f00 */
[----:B------:R-:W-:Y:S05]  /*8c80*/  RET.REL.NODEC R4 `(_ZN7cutlass13device_kernelINS_4gemm6kernel13GemmUniversalIN4cute5tupleIJiiiiEEENS1_10collective13CollectiveMmaINS1_35MainloopSm100TmaUmmaWarpSpecializedILi12ELi2ELi4ENS5_IJNS4_1CILi2EEESB_NSA_ILi1EEEEEEEENS5_IJNSA_ILi64EEESF_NSA_ILi32EEEEEENS_10tfloat32_tENS5_IJlSC_lEEESI_SJ_NS4_8TiledMMAINS4_8MMA_AtomIJNS4_17SM100_MMA_TF32_SSISI_SI_fLi64ELi64ELNS4_4UMMA5MajorE0ELSO_0ELNSN_7ScaleInE0ELSP_0EEEEEENS4_6LayoutINS5_IJSC_SC_SC_EEENS5_IJNSA_ILi0EEESU_SU_EEEEENS5_IJNS4_10UnderscoreESX_SX_EEEEENS4_23SM90_TMA_LOAD_MULTICASTENS4_14ComposedLayoutINS4_7SwizzleILi3ELi4ELi3EEENS4_18smem_ptr_flag_bitsILi32EEENSS_INS5_IJNSA_ILi8EEESG_EEENS5_IJSG_SC_EEEEEEEvNS4_8identityES10_S1A_vS1B_EENS_8epilogue10collective18CollectiveEpilogueINS1D_23Sm100TmaWarpSpecializedILi3ELi2ELi16ELb1ELb0EEEJSH_NS5_IJNSS_ISF_SC_EENSS_ISG_SC_EEEEESI_SJ_SI_SJ_NS1D_6fusion15FusionCallbacksIS1H_NS1L_17LinearCombinationISI_fSI_fLNS_15FloatRoundStyleE2EEESH_S1K_JEEENS4_5SM1004TMEM4LOAD26SM100_TMEM_LOAD_16dp128b8xENS4_13SM90_TMA_LOADES1A_NS4_17SM75_U32x4_LDSM_NENS4_14SM90_TMA_STOREES1A_NS4_17SM90_U32x4_STSM_NENS4_39AutoVectorizingCopyWithAssumedAlignmentILi128EEEEEEvvEEEEvNT_6ParamsE) ;  /* 0xffffff7004dc7950 */ /* 0x000fea0003c3ffff */
        .weak           $__internal_2_$__cuda_sm10x_tcgen05_guardrail_trap_unallocated_columns_being_dealloced
        .type           $__internal_2_$__cuda_sm10x_tcgen05_guardrail_trap_unallocated_columns_being_dealloced,@function
        .size           $__internal_2_$__cuda_sm10x_tcgen05_guardrail_trap_unallocated_columns_being_dealloced,(.L_x_186 - $__internal_2_$__cuda_sm10x_tcgen05_guardrail_trap_unallocated_columns_being_dealloced)
$__internal_2_$__cuda_sm10x_tcgen05_guardrail_trap_unallocated_columns_being_dealloced:
[----:B------:R-:W-:Y:S05]  /*8c90*/  BPT.TRAP 0x1 ;  /* 0x000000040000795c */ /* 0x000fea0000300000 */
[----:B------:R-:W-:-:S04]  /*8ca0*/  HFMA2 R3, -RZ, RZ, 0, 0 ;  /* 0x00000000ff037431 */ /* 0x000fc800000001ff */
[----:B------:R-:W-:Y:S05]  /*8cb0*/  RET.REL.NODEC R2 `(_ZN7cutlass13device_kernelINS_4gemm6kernel13GemmUniversalIN4cute5tupleIJiiiiEEENS1_10collective13CollectiveMmaINS1_35MainloopSm100TmaUmmaWarpSpecializedILi12ELi2ELi4ENS5_IJNS4_1CILi2EEESB_NSA_ILi1EEEEEEEENS5_IJNSA_ILi64EEESF_NSA_ILi32EEEEEENS_10tfloat32_tENS5_IJlSC_lEEESI_SJ_NS4_8TiledMMAINS4_8MMA_AtomIJNS4_17SM100_MMA_TF32_SSISI_SI_fLi64ELi64ELNS4_4UMMA5MajorE0ELSO_0ELNSN_7ScaleInE0ELSP_0EEEEEENS4_6LayoutINS5_IJSC_SC_SC_EEENS5_IJNSA_ILi0EEESU_SU_EEEEENS5_IJNS4_10UnderscoreESX_SX_EEEEENS4_23SM90_TMA_LOAD_MULTICASTENS4_14ComposedLayoutINS4_7SwizzleILi3ELi4ELi3EEENS4_18smem_ptr_flag_bitsILi32EEENSS_INS5_IJNSA_ILi8EEESG_EEENS5_IJSG_SC_EEEEEEEvNS4_8identityES10_S1A_vS1B_EENS_8epilogue10collective18CollectiveEpilogueINS1D_23Sm100TmaWarpSpecializedILi3ELi2ELi16ELb1ELb0EEEJSH_NS5_IJNSS_ISF_SC_EENSS_ISG_SC_EEEEESI_SJ_SI_SJ_NS1D_6fusion15FusionCallbacksIS1H_NS1L_17LinearCombinationISI_fSI_fLNS_15FloatRoundStyleE2EEESH_S1K_JEEENS4_5SM1004TMEM4LOAD26SM100_TMEM_LOAD_16dp128b8xENS4_13SM90_TMA_LOADES1A_NS4_17SM75_U32x4_LDSM_NENS4_14SM90_TMA_STOREES1A_NS4_17SM90_U32x4_STSM_NENS4_39AutoVectorizingCopyWithAssumedAlignmentILi128EEEEEEvvEEEEvNT_6ParamsE) ;  /* 0xffffff7002d07950 */ /* 0x000fea0003c3ffff */
.L_x_185:
[----:B------:R-:W-:-:S00]  /*8cc0*/  BRA `(.L_x_185) ;  /* 0xfffffffc00fc7947 */ /* 0x000fc0000383ffff */
[----:B------:R-:W-:-:S00]  /*8cd0*/  NOP ;  /* 0x0000000000007918 */ /* 0x000fc00000000000 */
        /* <DEDUP_REMOVED lines=10> */
.L_x_186:


//--------------------- .nv.global.init           --------------------------
	.section	.nv.global.init,"aw",@progbits
.nv.global.init:
	.type		$str$27,@object
	.size		$str$27,($str$28 - $str$27)
$str$27:
        /*0000*/ 	.byte	0x28, 0x61, 0x64, 0x64, 0x72, 0x65, 0x73, 0x73, 0x20, 0x26, 0x20, 0x6d, 0x61, 0x73, 0x6b, 0x29
        /*0010*/ 	.byte	0x20, 0x3d, 0x3d, 0x20, 0x30, 0x00
	.type		$str$28,@object
	.size		$str$28,($str$26 - $str$28)
$str$28:
        /*0016*/ 	.byte	0x2f, 0x74, 0x6d, 0x70, 0x2f, 0x63, 0x75, 0x74, 0x6c, 0x61, 0x73, 0x73, 0x5f, 0x73, 0x77, 0x65
        /*0026*/ 	.byte	0x65, 0x70, 0x5f, 0x73, 0x72, 0x63, 0x2f, 0x69, 0x6e, 0x63, 0x6c, 0x75, 0x64, 0x65, 0x2f, 0x63
        /*0036*/ 	.byte	0x75, 0x74, 0x65, 0x2f, 0x70, 0x6f, 0x69, 0x6e, 0x74, 0x65, 0x72, 0x5f, 0x66, 0x6c, 0x61, 0x67
        /*0046*/ 	.byte	0x67, 0x65, 0x64, 0x2e, 0x68, 0x70, 0x70, 0x00
	.type		$str$26,@object
	.size		$str$26,($str$25 - $str$26)
$str$26:
        /*004e*/ 	.byte	0x2f, 0x74, 0x6d, 0x70, 0x2f, 0x63, 0x75, 0x74, 0x6c, 0x61, 0x73, 0x73, 0x5f, 0x73, 0x77, 0x65
        /*005e*/ 	.byte	0x65, 0x70, 0x5f, 0x73, 0x72, 0x63, 0x2f, 0x69, 0x6e, 0x63, 0x6c, 0x75, 0x64, 0x65, 0x2f, 0x63
        /*006e*/ 	.byte	0x75, 0x74, 0x65, 0x2f, 0x61, 0x74, 0x6f, 0x6d, 0x2f, 0x63, 0x6f, 0x70, 0x79, 0x5f, 0x74, 0x72
        /*007e*/ 	.byte	0x61, 0x69, 0x74, 0x73, 0x5f, 0x73, 0x6d, 0x31, 0x30, 0x30, 0x2e, 0x68, 0x70, 0x70, 0x00
	.type		$str$25,@object
	.size		$str$25,(__unnamed_1 - $str$25)
$str$25:
        /*008d*/ 	.byte	0x28, 0x28, 0x75, 0x69, 0x6e, 0x74, 0x33, 0x32, 0x5f, 0x74, 0x28, 0x74, 0x68, 0x72, 0x65, 0x61
        /*009d*/ 	.byte	0x64, 0x49, 0x64, 0x78, 0x2e, 0x78, 0x29, 0x20, 0x2f, 0x20, 0x33, 0x32, 0x29, 0x20, 0x25, 0x20
        /*00ad*/ 	.byte	0x34, 0x29, 0x20, 0x3d, 0x3d, 0x20, 0x28, 0x28, 0x28, 0x74, 0x6d, 0x65, 0x6d, 0x5f, 0x61, 0x64
        /*00bd*/ 	.byte	0x64, 0x72, 0x20, 0x3e, 0x3e, 0x20, 0x31, 0x36, 0x29, 0x20, 0x2f, 0x20, 0x33, 0x32, 0x29, 0x20
        /*00cd*/ 	.byte	0x25, 0x20, 0x34, 0x29, 0x00
	.type		__unnamed_1,@object
	.size		__unnamed_1,(__unnamed_2 - __unnamed_1)
__unnamed_1:
        /*00d2*/ 	.byte	0x61, 0x75, 0x74, 0x6f, 0x20, 0x63, 0x75, 0x74, 0x65, 0x3a, 0x3a, 0x61, 0x73, 0x5f, 0x70, 0x6f
        /* <DEDUP_REMOVED lines=24> */
        /*0262*/ 	.byte	0x30, 0x34, 0x38, 0x3e, 0x3e, 0x3e, 0x3e, 0x5d, 0x00
	.type		__unnamed_2,@object
	.size		__unnamed_2,(.L_2 - __unnamed_2)
__unnamed_2:
        /* <DEDUP_REMOVED lines=45> */
        /*053b*/ 	.byte	0x3e, 0x3e, 0x3e, 0x5d, 0x00
.L_2:


//--------------------- .nv.shared._ZN7cutlass13device_kernelINS_4gemm6kernel13GemmUniversalIN4cute5tupleIJiiiiEEENS1_10collective13CollectiveMmaINS1_35MainloopSm100TmaUmmaWarpSpecializedILi12ELi2ELi4ENS5_IJNS4_1CILi2EEESB_NSA_ILi1EEEEEEEENS5_IJNSA_ILi64EEESF_NSA_ILi32EEEEEENS_10tfloat32_tENS5_IJlSC_lEEESI_SJ_NS4_8TiledMMAINS4_8MMA_AtomIJNS4_17SM100_MMA_TF32_SSISI_SI_fLi64ELi64ELNS4_4UMMA5MajorE0ELSO_0ELNSN_7ScaleInE0ELSP_0EEEEEENS4_6LayoutINS5_IJSC_SC_SC_EEENS5_IJNSA_ILi0EEESU_SU_EEEEENS5_IJNS4_10UnderscoreESX_SX_EEEEENS4_23SM90_TMA_LOAD_MULTICASTENS4_14ComposedLayoutINS4_7SwizzleILi3ELi4ELi3EEENS4_18smem_ptr_flag_bitsILi32EEENSS_INS5_IJNSA_ILi8EEESG_EEENS5_IJSG_SC_EEEEEEEvNS4_8identityES10_S1A_vS1B_EENS_8epilogue10collective18CollectiveEpilogueINS1D_23Sm100TmaWarpSpecializedILi3ELi2ELi16ELb1ELb0EEEJSH_NS5_IJNSS_ISF_SC_EENSS_ISG_SC_EEEEESI_SJ_SI_SJ_NS1D_6fusion15FusionCallbacksIS1H_NS1L_17LinearCombinationISI_fSI_fLNS_15FloatRoundStyleE2EEESH_S1K_JEEENS4_5SM1004TMEM4LOAD26SM100_TMEM_LOAD_16dp128b8xENS4_13SM90_TMA_LOADES1A_NS4_17SM75_U32x4_LDSM_NENS4_14SM90_TMA_STOREES1A_NS4_17SM90_U32x4_STSM_NENS4_39AutoVectorizingCopyWithAssumedAlignmentILi128EEEEEEvvEEEEvNT_6ParamsE --------------------------
	.section	.nv.shared._ZN7cutlass13device_kernelINS_4gemm6kernel13GemmUniversalIN4cute5tupleIJiiiiEEENS1_10collective13CollectiveMmaINS1_35MainloopSm100TmaUmmaWarpSpecializedILi12ELi2ELi4ENS5_IJNS4_1CILi2EEESB_NSA_ILi1EEEEEEEENS5_IJNSA_ILi64EEESF_NSA_ILi32EEEEEENS_10tfloat32_tENS5_IJlSC_lEEESI_SJ_NS4_8TiledMMAINS4_8MMA_AtomIJNS4_17SM100_MMA_TF32_SSISI_SI_fLi64ELi64ELNS4_4UMMA5MajorE0ELSO_0ELNSN_7ScaleInE0ELSP_0EEEEEENS4_6LayoutINS5_IJSC_SC_SC_EEENS5_IJNSA_ILi0EEESU_SU_EEEEENS5_IJNS4_10UnderscoreESX_SX_EEEEENS4_23SM90_TMA_LOAD_MULTICASTENS4_14ComposedLayoutINS4_7SwizzleILi3ELi4ELi3EEENS4_18smem_ptr_flag_bitsILi32EEENSS_INS5_IJNSA_ILi8EEESG_EEENS5_IJSG_SC_EEEEEEEvNS4_8identityES10_S1A_vS1B_EENS_8epilogue10collective18CollectiveEpilogueINS1D_23Sm100TmaWarpSpecializedILi3ELi2ELi16ELb1ELb0EEEJSH_NS5_IJNSS_ISF_SC_EENSS_ISG_SC_EEEEESI_SJ_SI_SJ_NS1D_6fusion15FusionCallbacksIS1H_NS1L_17LinearCombinationISI_fSI_fLNS_15FloatRoundStyleE2EEESH_S1K_JEEENS4_5SM1004TMEM4LOAD26SM100_TMEM_LOAD_16dp128b8xENS4_13SM90_TMA_LOADES1A_NS4_17SM75_U32x4_LDSM_NENS4_14SM90_TMA_STOREES1A_NS4_17SM90_U32x4_STSM_NENS4_39AutoVectorizingCopyWithAssumedAlignmentILi128EEEEEEvvEEEEvNT_6ParamsE,"aw",@nobits
	.sectionflags	@""
	.align	16
	.zero		1024


//--------------------- .nv.shared.reserved.0     --------------------------
	.section	.nv.shared.reserved.0,"aw",@nobits
	.weak		__nv_reservedSMEM_offset_0_alias
	.size		__nv_reservedSMEM_offset_0_alias, 0, 64
	.other		__nv_reservedSMEM_offset_0_alias,@"STO_CUDA_RESERVED_SHARED STV_DEFAULT"
__nv_reservedSMEM_offset_0_alias:
	.zero		0
.nv.shared.reserved.0:
	.zero		64
	.weak		__nv_reservedSMEM_tcgen05_partition
	.type		__nv_reservedSMEM_tcgen05_partition,@object
	.size		__nv_reservedSMEM_tcgen05_partition,(.L_0 - __nv_reservedSMEM_tcgen05_partition)
__nv_reservedSMEM_tcgen05_partition:
	.zero		32
.L_0:


//--------------------- .nv.global                --------------------------
	.section	.nv.global,"aw",@nobits
.nv.global:
	.type		_ZN40_INTERNAL_161999b8_4_k_cu_87ee94d9_323454cute1_E,@object
	.size		_ZN40_INTERNAL_161999b8_4_k_cu_87ee94d9_323454cute1_E,(_ZN40_INTERNAL_161999b8_4_k_cu_87ee94d9_323454cuda3std3__45__cpo6cbeginE - _ZN40_INTERNAL_161999b8_4_k_cu_87ee94d9_323454cute1_E)
_ZN40_INTERNAL_161999b8_4_k_cu_87ee94d9_323454cute1_E:
	.zero		1
	.type		_ZN40_INTERNAL_161999b8_4_k_cu_87ee94d9_323454cuda3std3__45__cpo6cbeginE,@object
	.size		_ZN40_INTERNAL_161999b8_4_k_cu_87ee94d9_323454cuda3std3__45__cpo6cbeginE,(_ZN40_INTERNAL_161999b8_4_k_cu_87ee94d9_323454cuda3std3__48in_placeE - _ZN40_INTERNAL_161999b8_4_k_cu_87ee94d9_323454cuda3std3__45__cpo6cbeginE)
_ZN40_INTERNAL_161999b8_4_k_cu_87ee94d9_323454cuda3std3__45__cpo6cbeginE:
	.zero		1
	.type		_ZN40_INTERNAL_161999b8_4_k_cu_87ee94d9_323454cuda3std3__48in_placeE,@object
	.size		_ZN40_INTERNAL_161999b8_4_k_cu_87ee94d9_323454cuda3std3__48in_placeE,(_ZN40_INTERNAL_161999b8_4_k_cu_87ee94d9_323454cuda3std6ranges3__45__cpo9iter_moveE - _ZN40_INTERNAL_161999b8_4_k_cu_87ee94d9_323454cuda3std3__48in_placeE)
_ZN40_INTERNAL_161999b8_4_k_cu_87ee94d9_323454cuda3std3__48in_placeE:
	.zero		1
	.type		_ZN40_INTERNAL_161999b8_4_k_cu_87ee94d9_323454cuda3std6ranges3__45__cpo9iter_moveE,@object
	.size		_ZN40_INTERNAL_161999b8_4_k_cu_87ee94d9_323454cuda3std6ranges3__45__cpo9iter_moveE,(_ZN40_INTERNAL_161999b8_4_k_cu_87ee94d9_323454cuda3std3__45__cpo5beginE - _ZN40_INTERNAL_161999b8_4_k_cu_87ee94d9_323454cuda3std6ranges3__45__cpo9iter_moveE)
_ZN40_INTERNAL_161999b8_4_k_cu_87ee94d9_323454cuda3std6ranges3__45__cpo9iter_moveE:
	.zero		1
	.type		_ZN40_INTERNAL_161999b8_4_k_cu_87ee94d9_323454cuda3std3__45__cpo5beginE,@object
	.size		_ZN40_INTERNAL_161999b8_4_k_cu_87ee94d9_323454cuda3std3__45__cpo5beginE,(_ZN40_INTERNAL_161999b8_4_k_cu_87ee94d9_323454cuda3std3__442_GLOBAL__N__161999b8_4_k_cu_87ee94d9_323456ignoreE - _ZN40_INTERNAL_161999b8_4_k_cu_87ee94d9_323454cuda3std3__45__cpo5beginE)
_ZN40_INTERNAL_161999b8_4_k_cu_87ee94d9_323454cuda3std3__45__cpo5beginE:
	.zero		1
	.type		_ZN40_INTERNAL_161999b8_4_k_cu_87ee94d9_323454cuda3std3__442_GLOBAL__N__161999b8_4_k_cu_87ee94d9_323456ignoreE,@object
	.size		_ZN40_INTERNAL_161999b8_4_k_cu_87ee94d9_323454cuda3std3__442_GLOBAL__N__161999b8_4_k_cu_87ee94d9_323456ignoreE,(_ZN40_INTERNAL_161999b8_4_k_cu_87ee94d9_323454cute7productE - _ZN40_INTERNAL_161999b8_4_k_cu_87ee94d9_323454cuda3std3__442_GLOBAL__N__161999b8_4_k_cu_87ee94d9_323456ignoreE)
_ZN40_INTERNAL_161999b8_4_k_cu_87ee94d9_323454cuda3std3__442_GLOBAL__N__161999b8_4_k_cu_87ee94d9_323456ignoreE:
	.zero		1
	.type		_ZN40_INTERNAL_161999b8_4_k_cu_87ee94d9_323454cute7productE,@object
	.size		_ZN40_INTERNAL_161999b8_4_k_cu_87ee94d9_323454cute7productE,(_ZN40_INTERNAL_161999b8_4_k_cu_87ee94d9_323454cuda3std3__45__cpo3endE - _ZN40_INTERNAL_161999b8_4_k_cu_87ee94d9_323454cute7productE)
_ZN40_INTERNAL_161999b8_4_k_cu_87ee94d9_323454cute7productE:
	.zero		1
	.type		_ZN40_INTERNAL_161999b8_4_k_cu_87ee94d9_323454cuda3std3__45__cpo3endE,@object
	.size		_ZN40_INTERNAL_161999b8_4_k_cu_87ee94d9_323454cuda3std3__45__cpo3endE,(_ZN40_INTERNAL_161999b8_4_k_cu_87ee94d9_323454cuda3std3__419piecewise_constructE - _ZN40_INTERNAL_161999b8_4_k_cu_87ee94d9_323454cuda3std3__45__cpo3endE)
_ZN40_INTERNAL_161999b8_4_k_cu_87ee94d9_323454cuda3std3__45__cpo3endE:
	.zero		1
	.type		_ZN40_INTERNAL_161999b8_4_k_cu_87ee94d9_323454cuda3std3__419piecewise_constructE,@object
	.size		_ZN40_INTERNAL_161999b8_4_k_cu_87ee94d9_323454cuda3std3__419piecewise_constructE,(_ZN40_INTERNAL_161999b8_4_k_cu_87ee94d9_323454cuda3std3__45__cpo4cendE - _ZN40_INTERNAL_161999b8_4_k_cu_87ee94d9_323454cuda3std3__419piecewise_constructE)
_ZN40_INTERNAL_161999b8_4_k_cu_87ee94d9_323454cuda3std3__419piecewise_constructE:
	.zero		1
	.type		_ZN40_INTERNAL_161999b8_4_k_cu_87ee94d9_323454cuda3std3__45__cpo4cendE,@object
	.size		_ZN40_INTERNAL_161999b8_4_k_cu_87ee94d9_323454cuda3std3__45__cpo4cendE,(_ZN40_INTERNAL_161999b8_4_k_cu_87ee94d9_323454cuda3std6ranges3__45__cpo4swapE - _ZN40_INTERNAL_161999b8_4_k_cu_87ee94d9_323454cuda3std3__45__cpo4cendE)
_ZN40_INTERNAL_161999b8_4_k_cu_87ee94d9_323454cuda3std3__45__cpo4cendE:
	.zero		1
	.type		_ZN40_INTERNAL_161999b8_4_k_cu_87ee94d9_323454cuda3std6ranges3__45__cpo4swapE,@object
	.size		_ZN40_INTERNAL_161999b8_4_k_cu_87ee94d9_323454cuda3std6ranges3__45__cpo4swapE,(.L_10 - _ZN40_INTERNAL_161999b8_4_k_cu_87ee94d9_323454cuda3std6ranges3__45__cpo4swapE)
_ZN40_INTERNAL_161999b8_4_k_cu_87ee94d9_323454cuda3std6ranges3__45__cpo4swapE:
	.zero		1
.L_10:


//--------------------- .nv.constant0._ZN7cutlass13device_kernelINS_4gemm6kernel13GemmUniversalIN4cute5tupleIJiiiiEEENS1_10collective13CollectiveMmaINS1_35MainloopSm100TmaUmmaWarpSpecializedILi12ELi2ELi4ENS5_IJNS4_1CILi2EEESB_NSA_ILi1EEEEEEEENS5_IJNSA_ILi64EEESF_NSA_ILi32EEEEEENS_10tfloat32_tENS5_IJlSC_lEEESI_SJ_NS4_8TiledMMAINS4_8MMA_AtomIJNS4_17SM100_MMA_TF32_SSISI_SI_fLi64ELi64ELNS4_4UMMA5MajorE0ELSO_0ELNSN_7ScaleInE0ELSP_0EEEEEENS4_6LayoutINS5_IJSC_SC_SC_EEENS5_IJNSA_ILi0EEESU_SU_EEEEENS5_IJNS4_10UnderscoreESX_SX_EEEEENS4_23SM90_TMA_LOAD_MULTICASTENS4_14ComposedLayoutINS4_7SwizzleILi3ELi4ELi3EEENS4_18smem_ptr_flag_bitsILi32EEENSS_INS5_IJNSA_ILi8EEESG_EEENS5_IJSG_SC_EEEEEEEvNS4_8identityES10_S1A_vS1B_EENS_8epilogue10collective18CollectiveEpilogueINS1D_23Sm100TmaWarpSpecializedILi3ELi2ELi16ELb1ELb0EEEJSH_NS5_IJNSS_ISF_SC_EENSS_ISG_SC_EEEEESI_SJ_SI_SJ_NS1D_6fusion15FusionCallbacksIS1H_NS1L_17LinearCombinationISI_fSI_fLNS_15FloatRoundStyleE2EEESH_S1K_JEEENS4_5SM1004TMEM4LOAD26SM100_TMEM_LOAD_16dp128b8xENS4_13SM90_TMA_LOADES1A_NS4_17SM75_U32x4_LDSM_NENS4_14SM90_TMA_STOREES1A_NS4_17SM90_U32x4_STSM_NENS4_39AutoVectorizingCopyWithAssumedAlignmentILi128EEEEEEvvEEEEvNT_6ParamsE --------------------------
	.section	.nv.constant0._ZN7cutlass13device_kernelINS_4gemm6kernel13GemmUniversalIN4cute5tupleIJiiiiEEENS1_10collective13CollectiveMmaINS1_35MainloopSm100TmaUmmaWarpSpecializedILi12ELi2ELi4ENS5_IJNS4_1CILi2EEESB_NSA_ILi1EEEEEEEENS5_IJNSA_ILi64EEESF_NSA_ILi32EEEEEENS_10tfloat32_tENS5_IJlSC_lEEESI_SJ_NS4_8TiledMMAINS4_8MMA_AtomIJNS4_17SM100_MMA_TF32_SSISI_SI_fLi64ELi64ELNS4_4UMMA5MajorE0ELSO_0ELNSN_7ScaleInE0ELSP_0EEEEEENS4_6LayoutINS5_IJSC_SC_SC_EEENS5_IJNSA_ILi0EEESU_SU_EEEEENS5_IJNS4_10UnderscoreESX_SX_EEEEENS4_23SM90_TMA_LOAD_MULTICASTENS4_14ComposedLayoutINS4_7SwizzleILi3ELi4ELi3EEENS4_18smem_ptr_flag_bitsILi32EEENSS_INS5_IJNSA_ILi8EEESG_EEENS5_IJSG_SC_EEEEEEEvNS4_8identityES10_S1A_vS1B_EENS_8epilogue10collective18CollectiveEpilogueINS1D_23Sm100TmaWarpSpecializedILi3ELi2ELi16ELb1ELb0EEEJSH_NS5_IJNSS_ISF_SC_EENSS_ISG_SC_EEEEESI_SJ_SI_SJ_NS1D_6fusion15FusionCallbacksIS1H_NS1L_17LinearCombinationISI_fSI_fLNS_15FloatRoundStyleE2EEESH_S1K_JEEENS4_5SM1004TMEM4LOAD26SM100_TMEM_LOAD_16dp128b8xENS4_13SM90_TMA_LOADES1A_NS4_17SM75_U32x4_LDSM_NENS4_14SM90_TMA_STOREES1A_NS4_17SM90_U32x4_STSM_NENS4_39AutoVectorizingCopyWithAssumedAlignmentILi128EEEEEEvvEEEEvNT_6ParamsE,"a",@progbits
	.sectionflags	@""
	.align	4
.nv.constant0._ZN7cutlass13device_kernelINS_4gemm6kernel13GemmUniversalIN4cute5tupleIJiiiiEEENS1_10collective13CollectiveMmaINS1_35MainloopSm100TmaUmmaWarpSpecializedILi12ELi2ELi4ENS5_IJNS4_1CILi2EEESB_NSA_ILi1EEEEEEEENS5_IJNSA_ILi64EEESF_NSA_ILi32EEEEEENS_10tfloat32_tENS5_IJlSC_lEEESI_SJ_NS4_8TiledMMAINS4_8MMA_AtomIJNS4_17SM100_MMA_TF32_SSISI_SI_fLi64ELi64ELNS4_4UMMA5MajorE0ELSO_0ELNSN_7ScaleInE0ELSP_0EEEEEENS4_6LayoutINS5_IJSC_SC_SC_EEENS5_IJNSA_ILi0EEESU_SU_EEEEENS5_IJNS4_10UnderscoreESX_SX_EEEEENS4_23SM90_TMA_LOAD_MULTICASTENS4_14ComposedLayoutINS4_7SwizzleILi3ELi4ELi3EEENS4_18smem_ptr_flag_bitsILi32EEENSS_INS5_IJNSA_ILi8EEESG_EEENS5_IJSG_SC_EEEEEEEvNS4_8identityES10_S1A_vS1B_EENS_8epilogue10collective18CollectiveEpilogueINS1D_23Sm100TmaWarpSpecializedILi3ELi2ELi16ELb1ELb0EEEJSH_NS5_IJNSS_ISF_SC_EENSS_ISG_SC_EEEEESI_SJ_SI_SJ_NS1D_6fusion15FusionCallbacksIS1H_NS1L_17LinearCombinationISI_fSI_fLNS_15FloatRoundStyleE2EEESH_S1K_JEEENS4_5SM1004TMEM4LOAD26SM100_TMEM_LOAD_16dp128b8xENS4_13SM90_TMA_LOADES1A_NS4_17SM75_U32x4_LDSM_NENS4_14SM90_TMA_STOREES1A_NS4_17SM90_U32x4_STSM_NENS4_39AutoVectorizingCopyWithAssumedAlignmentILi128EEEEEEvvEEEEvNT_6ParamsE:
	.zero		2944


//--------------------- SYMBOLS --------------------------

	.type		.nv.reservedSmem.offset0,@object
	.size		.nv.reservedSmem.offset0,0x4
	.type		.nv.reservedSmem.cap,@object
	.size		.nv.reservedSmem.cap,0x4
	.type		__assertfail,@function
